// auto-generated by cutlass_sweep.gemm — config: {"arch": "sm_90", "cluster_m": 2, "cluster_n": 1, "dtype": "fp16", "dtype_b": "fp16", "layout": "tn", "stages": 2, "tile_k": 64, "tile_m": 128, "tile_n": 128}
#include "cutlass/cutlass.h"
#include "cutlass/gemm/collective/collective_builder.hpp"
#include "cutlass/gemm/device/gemm_universal_adapter.h"
#include "cutlass/gemm/kernel/gemm_universal.hpp"
#include "cutlass/epilogue/collective/collective_builder.hpp"

using ElemA = cutlass::half_t;
using ElemB = cutlass::half_t;
using ElemCD = cutlass::half_t;
using Acc  = float;
using TileShape    = cute::Shape<cute::_128, cute::_128, cute::_64>;
using ClusterShape = cute::Shape<cute::_2, cute::_1, cute::_1>;

using CollectiveEpilogue = typename cutlass::epilogue::collective::CollectiveBuilder<
    cutlass::arch::Sm90, cutlass::arch::OpClassTensorOp,
    TileShape, ClusterShape,
    cutlass::epilogue::collective::EpilogueTileAuto,
    Acc, Acc,
    ElemCD, cutlass::layout::RowMajor, 128 / cutlass::sizeof_bits<ElemCD>::value,
    ElemCD, cutlass::layout::RowMajor, 128 / cutlass::sizeof_bits<ElemCD>::value,
    cutlass::epilogue::collective::EpilogueScheduleAuto
  >::CollectiveOp;

using CollectiveMainloop = typename cutlass::gemm::collective::CollectiveBuilder<
    cutlass::arch::Sm90, cutlass::arch::OpClassTensorOp,
    ElemA, cutlass::layout::ColumnMajor, 128 / cutlass::sizeof_bits<ElemA>::value,
    ElemB, cutlass::layout::RowMajor, 128 / cutlass::sizeof_bits<ElemB>::value,
    Acc,
    TileShape, ClusterShape,
    cutlass::gemm::collective::StageCount<2>,
    cutlass::gemm::collective::KernelScheduleAuto
  >::CollectiveOp;

using GemmKernel = cutlass::gemm::kernel::GemmUniversal<
    cute::Shape<int,int,int,int>,
    CollectiveMainloop,
    CollectiveEpilogue
>;
using Gemm = cutlass::gemm::device::GemmUniversalAdapter<GemmKernel>;

// Force the device kernel symbol into the cubin without needing a host main.
auto* _anchor = &cutlass::device_kernel<GemmKernel>;


// ===== COMPILED SASS (sm_90a) =====

	.target	sm_90a

	.elftype	@"ET_EXEC"


//--------------------- .note.nv.tkinfo           --------------------------
	.section	.note.nv.tkinfo,"",@"SHT_NOTE"
	.sectionflags	@"SHF_NOTE_NV_TKINFO"
	.tkinfo
        /*0018*/ 	.word	0x00000002
        /*0030*/ 	.string	""
        /*0030*/ 	.string	"ptxas"
        /*0030*/ 	.string	"Cuda compilation tools, release 13.0, V13.0.88"
        /*0030*/ 	.string	"Build cuda_13.0.r13.0/compiler.36424714_0"
        /*0030*/ 	.string	"-arch sm_90a -m 64 "



//--------------------- .note.nv.cuinfo           --------------------------
	.section	.note.nv.cuinfo,"",@"SHT_NOTE"
	.sectionflags	@"SHF_NOTE_NV_CUINFO"
        /*0018*/ 	.short	0x0002
        /*001a*/ 	.short	0x005a
        /*001c*/ 	.short	0x0082
	.zero		2


//--------------------- .nv.info                  --------------------------
	.section	.nv.info,"",@"SHT_CUDA_INFO"
	.align	4


	//----- nvinfo : EIATTR_REGCOUNT
	.align		4
        /*0000*/ 	.byte	0x04, 0x2f
        /*0002*/ 	.short	(.L_15 - .L_14)
	.align		4
.L_14:
        /*0004*/ 	.word	index@(_ZN7cutlass13device_kernelINS_4gemm6kernel13GemmUniversalIN4cute5tupleIJiiiiEEENS1_10collective13CollectiveMmaINS1_34MainloopSm90TmaGmmaWarpSpecializedILi2ENS5_IJNS4_1CILi2EEENSA_ILi1EEESC_EEENS1_35KernelTmaWarpSpecializedCooperativeEEENS5_IJNSA_ILi128EEESG_NSA_ILi64EEEEEENS_6half_tENS5_IJSC_llEEESJ_SK_NS4_8TiledMMAINS4_8MMA_AtomIJNS4_4SM904GMMA26MMA_64x128x16_F32F16F16_SSILNSO_5MajorE1ELSQ_1ELNSO_7ScaleInE1ELSR_1EEEEEENS4_6LayoutISD_NS5_IJSC_NSA_ILi0EEESV_EEEEENS5_IJNS4_10UnderscoreESY_SY_EEEEENS4_13SM90_TMA_LOADENS4_14ComposedLayoutINS4_7SwizzleILi3ELi4ELi3EEENS4_18smem_ptr_flag_bitsILi16EEENSU_INS5_IJSH_NSA_ILi8EEEEEENS5_IJSC_SH_EEEEEEEvNS4_8identityENS4_23SM90_TMA_LOAD_MULTICASTES1B_vS1C_EENS_8epilogue10collective6detail29Sm90TmaWarpSpecializedAdapterINS1G_15DefaultEpilogueISJ_NS5_IJlSC_lEEES1K_NS1F_6thread17LinearCombinationISJ_Li1EffLNS1L_9ScaleType4KindE0ELNS_15FloatRoundStyleE2ESJ_EENS1_15EpilogueDefaultEEEEEvvEEEEvNT_6ParamsE)
        /*0008*/ 	.word	0x000000a8


	//----- nvinfo : EIATTR_FRAME_SIZE
	.align		4
.L_15:
        /*000c*/ 	.byte	0x04, 0x11
        /*000e*/ 	.short	(.L_17 - .L_16)
	.align		4
.L_16:
        /*0010*/ 	.word	index@(_ZN7cutlass13device_kernelINS_4gemm6kernel13GemmUniversalIN4cute5tupleIJiiiiEEENS1_10collective13CollectiveMmaINS1_34MainloopSm90TmaGmmaWarpSpecializedILi2ENS5_IJNS4_1CILi2EEENSA_ILi1EEESC_EEENS1_35KernelTmaWarpSpecializedCooperativeEEENS5_IJNSA_ILi128EEESG_NSA_ILi64EEEEEENS_6half_tENS5_IJSC_llEEESJ_SK_NS4_8TiledMMAINS4_8MMA_AtomIJNS4_4SM904GMMA26MMA_64x128x16_F32F16F16_SSILNSO_5MajorE1ELSQ_1ELNSO_7ScaleInE1ELSR_1EEEEEENS4_6LayoutISD_NS5_IJSC_NSA_ILi0EEESV_EEEEENS5_IJNS4_10UnderscoreESY_SY_EEEEENS4_13SM90_TMA_LOADENS4_14ComposedLayoutINS4_7SwizzleILi3ELi4ELi3EEENS4_18smem_ptr_flag_bitsILi16EEENSU_INS5_IJSH_NSA_ILi8EEEEEENS5_IJSC_SH_EEEEEEEvNS4_8identityENS4_23SM90_TMA_LOAD_MULTICASTES1B_vS1C_EENS_8epilogue10collective6detail29Sm90TmaWarpSpecializedAdapterINS1G_15DefaultEpilogueISJ_NS5_IJlSC_lEEES1K_NS1F_6thread17LinearCombinationISJ_Li1EffLNS1L_9ScaleType4KindE0ELNS_15FloatRoundStyleE2ESJ_EENS1_15EpilogueDefaultEEEEEvvEEEEvNT_6ParamsE)
        /*0014*/ 	.word	0x00000000


	//----- nvinfo : EIATTR_MIN_STACK_SIZE
	.align		4
.L_17:
        /*0018*/ 	.byte	0x04, 0x12
        /*001a*/ 	.short	(.L_19 - .L_18)
	.align		4
.L_18:
        /*001c*/ 	.word	index@(_ZN7cutlass13device_kernelINS_4gemm6kernel13GemmUniversalIN4cute5tupleIJiiiiEEENS1_10collective13CollectiveMmaINS1_34MainloopSm90TmaGmmaWarpSpecializedILi2ENS5_IJNS4_1CILi2EEENSA_ILi1EEESC_EEENS1_35KernelTmaWarpSpecializedCooperativeEEENS5_IJNSA_ILi128EEESG_NSA_ILi64EEEEEENS_6half_tENS5_IJSC_llEEESJ_SK_NS4_8TiledMMAINS4_8MMA_AtomIJNS4_4SM904GMMA26MMA_64x128x16_F32F16F16_SSILNSO_5MajorE1ELSQ_1ELNSO_7ScaleInE1ELSR_1EEEEEENS4_6LayoutISD_NS5_IJSC_NSA_ILi0EEESV_EEEEENS5_IJNS4_10UnderscoreESY_SY_EEEEENS4_13SM90_TMA_LOADENS4_14ComposedLayoutINS4_7SwizzleILi3ELi4ELi3EEENS4_18smem_ptr_flag_bitsILi16EEENSU_INS5_IJSH_NSA_ILi8EEEEEENS5_IJSC_SH_EEEEEEEvNS4_8identityENS4_23SM90_TMA_LOAD_MULTICASTES1B_vS1C_EENS_8epilogue10collective6detail29Sm90TmaWarpSpecializedAdapterINS1G_15DefaultEpilogueISJ_NS5_IJlSC_lEEES1K_NS1F_6thread17LinearCombinationISJ_Li1EffLNS1L_9ScaleType4KindE0ELNS_15FloatRoundStyleE2ESJ_EENS1_15EpilogueDefaultEEEEEvvEEEEvNT_6ParamsE)
        /*0020*/ 	.word	0x00000000
.L_19:


//--------------------- .nv.compat                --------------------------
	.section	.nv.compat,"",@"SHT_CUDA_COMPAT_INFO"
	.align	4
        /*0000*/ 	.byte	0x02, 0x09, 0x01, 0x00, 0x02, 0x02, 0x04, 0x00, 0x02, 0x05, 0x05, 0x00, 0x03, 0x07, 0x01, 0x01
        /*0010*/ 	.byte	0x02, 0x03, 0x01, 0x00, 0x02, 0x06, 0x01, 0x00, 0x04, 0x0b, 0x08, 0x00, 0x00, 0x00, 0x00, 0x00
        /*0020*/ 	.byte	0x00, 0x00, 0x00, 0x00


//--------------------- .nv.info._ZN7cutlass13device_kernelINS_4gemm6kernel13GemmUniversalIN4cute5tupleIJiiiiEEENS1_10collective13CollectiveMmaINS1_34MainloopSm90TmaGmmaWarpSpecializedILi2ENS5_IJNS4_1CILi2EEENSA_ILi1EEESC_EEENS1_35KernelTmaWarpSpecializedCooperativeEEENS5_IJNSA_ILi128EEESG_NSA_ILi64EEEEEENS_6half_tENS5_IJSC_llEEESJ_SK_NS4_8TiledMMAINS4_8MMA_AtomIJNS4_4SM904GMMA26MMA_64x128x16_F32F16F16_SSILNSO_5MajorE1ELSQ_1ELNSO_7ScaleInE1ELSR_1EEEEEENS4_6LayoutISD_NS5_IJSC_NSA_ILi0EEESV_EEEEENS5_IJNS4_10UnderscoreESY_SY_EEEEENS4_13SM90_TMA_LOADENS4_14ComposedLayoutINS4_7SwizzleILi3ELi4ELi3EEENS4_18smem_ptr_flag_bitsILi16EEENSU_INS5_IJSH_NSA_ILi8EEEEEENS5_IJSC_SH_EEEEEEEvNS4_8identityENS4_23SM90_TMA_LOAD_MULTICASTES1B_vS1C_EENS_8epilogue10collective6detail29Sm90TmaWarpSpecializedAdapterINS1G_15DefaultEpilogueISJ_NS5_IJlSC_lEEES1K_NS1F_6thread17LinearCombinationISJ_Li1EffLNS1L_9ScaleType4KindE0ELNS_15FloatRoundStyleE2ESJ_EENS1_15EpilogueDefaultEEEEEvvEEEEvNT_6ParamsE --------------------------
	.section	.nv.info._ZN7cutlass13device_kernelINS_4gemm6kernel13GemmUniversalIN4cute5tupleIJiiiiEEENS1_10collective13CollectiveMmaINS1_34MainloopSm90TmaGmmaWarpSpecializedILi2ENS5_IJNS4_1CILi2EEENSA_ILi1EEESC_EEENS1_35KernelTmaWarpSpecializedCooperativeEEENS5_IJNSA_ILi128EEESG_NSA_ILi64EEEEEENS_6half_tENS5_IJSC_llEEESJ_SK_NS4_8TiledMMAINS4_8MMA_AtomIJNS4_4SM904GMMA26MMA_64x128x16_F32F16F16_SSILNSO_5MajorE1ELSQ_1ELNSO_7ScaleInE1ELSR_1EEEEEENS4_6LayoutISD_NS5_IJSC_NSA_ILi0EEESV_EEEEENS5_IJNS4_10UnderscoreESY_SY_EEEEENS4_13SM90_TMA_LOADENS4_14ComposedLayoutINS4_7SwizzleILi3ELi4ELi3EEENS4_18smem_ptr_flag_bitsILi16EEENSU_INS5_IJSH_NSA_ILi8EEEEEENS5_IJSC_SH_EEEEEEEvNS4_8identityENS4_23SM90_TMA_LOAD_MULTICASTES1B_vS1C_EENS_8epilogue10collective6detail29Sm90TmaWarpSpecializedAdapterINS1G_15DefaultEpilogueISJ_NS5_IJlSC_lEEES1K_NS1F_6thread17LinearCombinationISJ_Li1EffLNS1L_9ScaleType4KindE0ELNS_15FloatRoundStyleE2ESJ_EENS1_15EpilogueDefaultEEEEEvvEEEEvNT_6ParamsE,"",@"SHT_CUDA_INFO"
	.sectionflags	@""
	.align	4


	//----- nvinfo : EIATTR_CUDA_API_VERSION
	.align		4
        /*0000*/ 	.byte	0x04, 0x37
        /*0002*/ 	.short	(.L_21 - .L_20)
.L_20:
        /*0004*/ 	.word	0x00000082


	//----- nvinfo : EIATTR_KPARAM_INFO
	.align		4
.L_21:
        /*0008*/ 	.byte	0x04, 0x17
        /*000a*/ 	.short	(.L_23 - .L_22)
.L_22:
        /*000c*/ 	.word	0x00000000
        /*0010*/ 	.short	0x0000
        /*0012*/ 	.short	0x0070
        /*0014*/ 	.byte	0x00, 0xf0, 0x01, 0x10


	//----- nvinfo : EIATTR_SPARSE_MMA_MASK
	.align		4
.L_23:
        /*0018*/ 	.byte	0x03, 0x50
        /*001a*/ 	.short	0x0000


	//----- nvinfo : EIATTR_MAXREG_COUNT
	.align		4
        /*001c*/ 	.byte	0x03, 0x1b
        /*001e*/ 	.short	0x00a8


	//----- nvinfo : EIATTR_NUM_BARRIERS
	.align		4
        /*0020*/ 	.byte	0x02, 0x4c
        /*0022*/ 	.byte	0x01
	.zero		1


	//----- nvinfo : EIATTR_EXTERNS
	.align		4
        /*0024*/ 	.byte	0x04, 0x0f
        /*0026*/ 	.short	(.L_25 - .L_24)


	//   ....[0]....
	.align		4
.L_24:
        /*0028*/ 	.word	index@(__assertfail)


	//----- nvinfo : EIATTR_MERCURY_ISA_VERSION
	.align		4
.L_25:
        /*002c*/ 	.byte	0x03, 0x5f
        /*002e*/ 	.short	0x0101


	//----- nvinfo : EIATTR_INT_WARP_WIDE_INSTR_OFFSETS
	.align		4
        /*0030*/ 	.byte	0x04, 0x31
        /*0032*/ 	.short	(.L_27 - .L_26)


	//   ....[0]....
.L_26:
        /*0034*/ 	.word	0x00000450


	//   ....[1]....
        /*0038*/ 	.word	0x00000480


	//   ....[2]....
        /*003c*/ 	.word	0x00000640


	//   ....[3]....
        /*0040*/ 	.word	0x00001eb0


	//----- nvinfo : EIATTR_COOP_GROUP_MASK_REGIDS
	.align		4
.L_27:
        /*0044*/ 	.byte	0x04, 0x29
        /*0046*/ 	.short	(.L_29 - .L_28)


	//   ....[0]....
.L_28:
        /*0048*/ 	.word	0xffffffff


	//   ....[1]....
        /*004c*/ 	.word	0xffffffff


	//   ....[2]....
        /*0050*/ 	.word	0xffffffff


	//   ....[3]....
        /*0054*/ 	.word	0xffffffff


	//   ....[4]....
        /*0058*/ 	.word	0xffffffff


	//   ....[5]....
        /*005c*/ 	.word	0xffffffff


	//----- nvinfo : EIATTR_COOP_GROUP_INSTR_OFFSETS
	.align		4
.L_29:
        /*0060*/ 	.byte	0x04, 0x28
        /*0062*/ 	.short	(.L_31 - .L_30)


	//   ....[0]....
.L_30:
        /*0064*/ 	.word	0x00000060


	//   ....[1]....
        /*0068*/ 	.word	0x00000070


	//   ....[2]....
        /*006c*/ 	.word	0x00000130


	//   ....[3]....
        /*0070*/ 	.word	0x00000290


	//   ....[4]....
        /*0074*/ 	.word	0x000007c0


	//   ....[5]....
        /*0078*/ 	.word	0x00001440


	//----- nvinfo : EIATTR_REG_RECONFIG
	.align		4
.L_31:
        /*007c*/ 	.byte	0x01, 0x54
	.zero		2


	//----- nvinfo : EIATTR_SYSCALL_OFFSETS
	.align		4
        /*0080*/ 	.byte	0x04, 0x46
        /*0082*/ 	.short	(.L_33 - .L_32)


	//   ....[0]....
.L_32:
        /*0084*/ 	.word	0x00001620


	//----- nvinfo : EIATTR_MBARRIER_INSTR_OFFSETS
	.align		4
.L_33:
        /*0088*/ 	.byte	0x04, 0x39
        /*008a*/ 	.short	(.L_35 - .L_34)


	//   ....[0]....
.L_34:
        /*008c*/ 	.word	0x00000230
        /*0090*/ 	.word	0x000000ff
        /*0094*/ 	.word	0x00000000
        /*0098*/ 	.short	0x0100
        /*009a*/ 	.byte	0x08
	.zero		1


	//   ....[1]....
        /*009c*/ 	.word	0x00000240
        /*00a0*/ 	.word	0x000000ff
        /*00a4*/ 	.word	0x00000010
        /*00a8*/ 	.short	0x0100
        /*00aa*/ 	.byte	0x08
	.zero		1


	//   ....[2]....
        /*00ac*/ 	.word	0x00000250
        /*00b0*/ 	.word	0x000000ff
        /*00b4*/ 	.word	0x00000008
        /*00b8*/ 	.short	0x0100
        /*00ba*/ 	.byte	0x08
	.zero		1


	//   ....[3]....
        /*00bc*/ 	.word	0x00000260
        /*00c0*/ 	.word	0x000000ff
        /*00c4*/ 	.word	0x00000018
        /*00c8*/ 	.short	0x0100
        /*00ca*/ 	.byte	0x08
	.zero		1


	//   ....[4]....
        /*00cc*/ 	.word	0x000006e0
        /*00d0*/ 	.word	0x000000ff
        /*00d4*/ 	.word	0x00000030
        /*00d8*/ 	.short	0x0100
        /*00da*/ 	.byte	0x06
	.zero		1


	//   ....[5]....
        /*00dc*/ 	.word	0x00000760
        /*00e0*/ 	.word	0x000000ff
        /*00e4*/ 	.word	0x00000038
        /*00e8*/ 	.short	0x0100
        /*00ea*/ 	.byte	0x06
	.zero		1


	//   ....[6]....
        /*00ec*/ 	.word	0x000016e0
        /*00f0*/ 	.word	0x00000003
        /*00f4*/ 	.word	0x00000000
        /*00f8*/ 	.short	0x010a
        /*00fa*/ 	.byte	0x3f
	.zero		1


	//   ....[7]....
        /*00fc*/ 	.word	0x00001740
        /*0100*/ 	.word	0x00000003
        /*0104*/ 	.word	0x00000000
        /*0108*/ 	.short	0x010a
        /*010a*/ 	.byte	0x3f
	.zero		1


	//   ....[8]....
        /*010c*/ 	.word	0x00001ac0
        /*0110*/ 	.word	0x00000005
        /*0114*/ 	.word	0x00000000
        /*0118*/ 	.short	0x010a
        /*011a*/ 	.byte	0x3f
	.zero		1


	//   ....[9]....
        /*011c*/ 	.word	0x00001b00
        /*0120*/ 	.word	0x00000005
        /*0124*/ 	.word	0x00000000
        /*0128*/ 	.short	0x010a
        /*012a*/ 	.byte	0x3f
	.zero		1


	//   ....[10]....
        /*012c*/ 	.word	0x00001d60
        /*0130*/ 	.word	0x00000004
        /*0134*/ 	.word	0x00000000
        /*0138*/ 	.short	0x0101
        /*013a*/ 	.byte	0x3f
	.zero		1


	//   ....[11]....
        /*013c*/ 	.word	0x00001f20
        /*0140*/ 	.word	0x00000000
        /*0144*/ 	.word	0x00000000
        /*0148*/ 	.short	0x0101
        /*014a*/ 	.byte	0x3f
	.zero		1


	//   ....[12]....
        /*014c*/ 	.word	0x00007080
        /*0150*/ 	.word	0x00000017
        /*0154*/ 	.word	0x00000010
        /*0158*/ 	.short	0x010a
        /*015a*/ 	.byte	0x3f
	.zero		1


	//   ....[13]....
        /*015c*/ 	.word	0x00007510
        /*0160*/ 	.word	0x00000005
        /*0164*/ 	.word	0x00000038
        /*0168*/ 	.short	0x0101
        /*016a*/ 	.byte	0x3f
	.zero		1


	//   ....[14]....
        /*016c*/ 	.word	0x00007c30
        /*0170*/ 	.word	0x00000007
        /*0174*/ 	.word	0x00000000
        /*0178*/ 	.short	0x010a
        /*017a*/ 	.byte	0x3f
	.zero		1


	//   ....[15]....
        /*017c*/ 	.word	0x00007cb0
        /*0180*/ 	.word	0x00000005
        /*0184*/ 	.word	0x00000000
        /*0188*/ 	.short	0x010a
        /*018a*/ 	.byte	0x3f
	.zero		1


	//   ....[16]....
        /*018c*/ 	.word	0x00007d10
        /*0190*/ 	.word	0x00000003
        /*0194*/ 	.word	0x00000000
        /*0198*/ 	.short	0x010a
        /*019a*/ 	.byte	0x3f
	.zero		1


	//   ....[17]....
        /*019c*/ 	.word	0x00007d60
        /*01a0*/ 	.word	0x00000005
        /*01a4*/ 	.word	0x00000000
        /*01a8*/ 	.short	0x010a
        /*01aa*/ 	.byte	0x3f
	.zero		1


	//   ....[18]....
        /*01ac*/ 	.word	0x00007e30
        /*01b0*/ 	.word	0x00000017
        /*01b4*/ 	.word	0x00000010
        /*01b8*/ 	.short	0x010a
        /*01ba*/ 	.byte	0x3f
	.zero		1


	//   ....[19]....
        /*01bc*/ 	.word	0x00007f00
        /*01c0*/ 	.word	0x00000007
        /*01c4*/ 	.word	0x00000000
        /*01c8*/ 	.short	0x010a
        /*01ca*/ 	.byte	0x3f
	.zero		1


	//----- nvinfo : EIATTR_NUM_MBARRIERS
	.align		4
.L_35:
        /*01cc*/ 	.byte	0x03, 0x38
        /*01ce*/ 	.short	0x0006


	//----- nvinfo : EIATTR_EXIT_INSTR_OFFSETS
	.align		4
        /*01d0*/ 	.byte	0x04, 0x1c
        /*01d2*/ 	.short	(.L_37 - .L_36)


	//   ....[0]....
.L_36:
        /*01d4*/ 	.word	0x00000990


	//   ....[1]....
        /*01d8*/ 	.word	0x000011a0


	//   ....[2]....
        /*01dc*/ 	.word	0x000067c0


	//   ....[3]....
        /*01e0*/ 	.word	0x00006d20


	//   ....[4]....
        /*01e4*/ 	.word	0x00007d00


	//----- nvinfo : EIATTR_MAX_THREADS
	.align		4
.L_37:
        /*01e8*/ 	.byte	0x04, 0x05
        /*01ea*/ 	.short	(.L_39 - .L_38)
.L_38:
        /*01ec*/ 	.word	0x00000180
        /*01f0*/ 	.word	0x00000001
        /*01f4*/ 	.word	0x00000001


	//----- nvinfo : EIATTR_CRS_STACK_SIZE
	.align		4
.L_39:
        /*01f8*/ 	.byte	0x04, 0x1e
        /*01fa*/ 	.short	(.L_41 - .L_40)
.L_40:
        /*01fc*/ 	.word	0x00000000


	//----- nvinfo : EIATTR_CBANK_PARAM_SIZE
	.align		4
.L_41:
        /*0200*/ 	.byte	0x03, 0x19
        /*0202*/ 	.short	0x0470


	//----- nvinfo : EIATTR_PARAM_CBANK
	.align		4
        /*0204*/ 	.byte	0x04, 0x0a
        /*0206*/ 	.short	(.L_43 - .L_42)
	.align		4
.L_42:
        /*0208*/ 	.word	index@(.nv.constant0._ZN7cutlass13device_kernelINS_4gemm6kernel13GemmUniversalIN4cute5tupleIJiiiiEEENS1_10collective13CollectiveMmaINS1_34MainloopSm90TmaGmmaWarpSpecializedILi2ENS5_IJNS4_1CILi2EEENSA_ILi1EEESC_EEENS1_35KernelTmaWarpSpecializedCooperativeEEENS5_IJNSA_ILi128EEESG_NSA_ILi64EEEEEENS_6half_tENS5_IJSC_llEEESJ_SK_NS4_8TiledMMAINS4_8MMA_AtomIJNS4_4SM904GMMA26MMA_64x128x16_F32F16F16_SSILNSO_5MajorE1ELSQ_1ELNSO_7ScaleInE1ELSR_1EEEEEENS4_6LayoutISD_NS5_IJSC_NSA_ILi0EEESV_EEEEENS5_IJNS4_10UnderscoreESY_SY_EEEEENS4_13SM90_TMA_LOADENS4_14ComposedLayoutINS4_7SwizzleILi3ELi4ELi3EEENS4_18smem_ptr_flag_bitsILi16EEENSU_INS5_IJSH_NSA_ILi8EEEEEENS5_IJSC_SH_EEEEEEEvNS4_8identityENS4_23SM90_TMA_LOAD_MULTICASTES1B_vS1C_EENS_8epilogue10collective6detail29Sm90TmaWarpSpecializedAdapterINS1G_15DefaultEpilogueISJ_NS5_IJlSC_lEEES1K_NS1F_6thread17LinearCombinationISJ_Li1EffLNS1L_9ScaleType4KindE0ELNS_15FloatRoundStyleE2ESJ_EENS1_15EpilogueDefaultEEEEEvvEEEEvNT_6ParamsE)
        /*020c*/ 	.short	0x0210
        /*020e*/ 	.short	0x0470


	//----- nvinfo : EIATTR_SW_WAR
	.align		4
.L_43:
        /*0210*/ 	.byte	0x04, 0x36
        /*0212*/ 	.short	(.L_45 - .L_44)
.L_44:
        /*0214*/ 	.word	0x00000008
.L_45:


//--------------------- .nv.callgraph             --------------------------
	.section	.nv.callgraph,"",@"SHT_CUDA_CALLGRAPH"
	.align	4
	.sectionentsize	8
	.align		4
        /*0000*/ 	.word	0x00000000
	.align		4
        /*0004*/ 	.word	0xffffffff
	.align		4
        /*0008*/ 	.word	index@(_ZN7cutlass13device_kernelINS_4gemm6kernel13GemmUniversalIN4cute5tupleIJiiiiEEENS1_10collective13CollectiveMmaINS1_34MainloopSm90TmaGmmaWarpSpecializedILi2ENS5_IJNS4_1CILi2EEENSA_ILi1EEESC_EEENS1_35KernelTmaWarpSpecializedCooperativeEEENS5_IJNSA_ILi128EEESG_NSA_ILi64EEEEEENS_6half_tENS5_IJSC_llEEESJ_SK_NS4_8TiledMMAINS4_8MMA_AtomIJNS4_4SM904GMMA26MMA_64x128x16_F32F16F16_SSILNSO_5MajorE1ELSQ_1ELNSO_7ScaleInE1ELSR_1EEEEEENS4_6LayoutISD_NS5_IJSC_NSA_ILi0EEESV_EEEEENS5_IJNS4_10UnderscoreESY_SY_EEEEENS4_13SM90_TMA_LOADENS4_14ComposedLayoutINS4_7SwizzleILi3ELi4ELi3EEENS4_18smem_ptr_flag_bitsILi16EEENSU_INS5_IJSH_NSA_ILi8EEEEEENS5_IJSC_SH_EEEEEEEvNS4_8identityENS4_23SM90_TMA_LOAD_MULTICASTES1B_vS1C_EENS_8epilogue10collective6detail29Sm90TmaWarpSpecializedAdapterINS1G_15DefaultEpilogueISJ_NS5_IJlSC_lEEES1K_NS1F_6thread17LinearCombinationISJ_Li1EffLNS1L_9ScaleType4KindE0ELNS_15FloatRoundStyleE2ESJ_EENS1_15EpilogueDefaultEEEEEvvEEEEvNT_6ParamsE)
	.align		4
        /*000c*/ 	.word	index@(__assertfail)
	.align		4
        /*0010*/ 	.word	0x00000000
	.align		4
        /*0014*/ 	.word	0xfffffffe
	.align		4
        /*0018*/ 	.word	0x00000000
	.align		4
        /*001c*/ 	.word	0xfffffffd
	.align		4
        /*0020*/ 	.word	0x00000000
	.align		4
        /*0024*/ 	.word	0xfffffffc


//--------------------- .nv.constant4             --------------------------
	.section	.nv.constant4,"a",@progbits
	.align	8
	.align		8
.nv.constant4:
        /*0000*/ 	.dword	__assertfail
	.align		8
        /*0008*/ 	.dword	__unnamed_1
	.align		8
        /*0010*/ 	.dword	_ZN40_INTERNAL_19503dd0_4_k_cu_a545b71a_326464cuda3std3__45__cpo5beginE
	.align		8
        /*0018*/ 	.dword	_ZN40_INTERNAL_19503dd0_4_k_cu_a545b71a_326464cuda3std3__45__cpo3endE
	.align		8
        /*0020*/ 	.dword	_ZN40_INTERNAL_19503dd0_4_k_cu_a545b71a_326464cuda3std3__45__cpo6cbeginE
	.align		8
        /*0028*/ 	.dword	_ZN40_INTERNAL_19503dd0_4_k_cu_a545b71a_326464cuda3std3__45__cpo4cendE
	.align		8
        /*0030*/ 	.dword	_ZN40_INTERNAL_19503dd0_4_k_cu_a545b71a_326464cuda3std3__442_GLOBAL__N__19503dd0_4_k_cu_a545b71a_326466ignoreE
	.align		8
        /*0038*/ 	.dword	_ZN40_INTERNAL_19503dd0_4_k_cu_a545b71a_326464cuda3std3__419piecewise_constructE
	.align		8
        /*0040*/ 	.dword	_ZN40_INTERNAL_19503dd0_4_k_cu_a545b71a_326464cuda3std3__48in_placeE
	.align		8
        /*0048*/ 	.dword	_ZN40_INTERNAL_19503dd0_4_k_cu_a545b71a_326464cuda3std6ranges3__45__cpo4swapE
	.align		8
        /*0050*/ 	.dword	_ZN40_INTERNAL_19503dd0_4_k_cu_a545b71a_326464cuda3std6ranges3__45__cpo9iter_moveE
	.align		8
        /*0058*/ 	.dword	_ZN40_INTERNAL_19503dd0_4_k_cu_a545b71a_326464cute7productE
	.align		8
        /*0060*/ 	.dword	_ZN40_INTERNAL_19503dd0_4_k_cu_a545b71a_326464cute1_E
	.align		8
        /*0068*/ 	.dword	$str$22
	.align		8
        /*0070*/ 	.dword	$str$23


//--------------------- .text._ZN7cutlass13device_kernelINS_4gemm6kernel13GemmUniversalIN4cute5tupleIJiiiiEEENS1_10collective13CollectiveMmaINS1_34MainloopSm90TmaGmmaWarpSpecializedILi2ENS5_IJNS4_1CILi2EEENSA_ILi1EEESC_EEENS1_35KernelTmaWarpSpecializedCooperativeEEENS5_IJNSA_ILi128EEESG_NSA_ILi64EEEEEENS_6half_tENS5_IJSC_llEEESJ_SK_NS4_8TiledMMAINS4_8MMA_AtomIJNS4_4SM904GMMA26MMA_64x128x16_F32F16F16_SSILNSO_5MajorE1ELSQ_1ELNSO_7ScaleInE1ELSR_1EEEEEENS4_6LayoutISD_NS5_IJSC_NSA_ILi0EEESV_EEEEENS5_IJNS4_10UnderscoreESY_SY_EEEEENS4_13SM90_TMA_LOADENS4_14ComposedLayoutINS4_7SwizzleILi3ELi4ELi3EEENS4_18smem_ptr_flag_bitsILi16EEENSU_INS5_IJSH_NSA_ILi8EEEEEENS5_IJSC_SH_EEEEEEEvNS4_8identityENS4_23SM90_TMA_LOAD_MULTICASTES1B_vS1C_EENS_8epilogue10collective6detail29Sm90TmaWarpSpecializedAdapterINS1G_15DefaultEpilogueISJ_NS5_IJlSC_lEEES1K_NS1F_6thread17LinearCombinationISJ_Li1EffLNS1L_9ScaleType4KindE0ELNS_15FloatRoundStyleE2ESJ_EENS1_15EpilogueDefaultEEEEEvvEEEEvNT_6ParamsE --------------------------
	.section	.text._ZN7cutlass13device_kernelINS_4gemm6kernel13GemmUniversalIN4cute5tupleIJiiiiEEENS1_10collective13CollectiveMmaINS1_34MainloopSm90TmaGmmaWarpSpecializedILi2ENS5_IJNS4_1CILi2EEENSA_ILi1EEESC_EEENS1_35KernelTmaWarpSpecializedCooperativeEEENS5_IJNSA_ILi128EEESG_NSA_ILi64EEEEEENS_6half_tENS5_IJSC_llEEESJ_SK_NS4_8TiledMMAINS4_8MMA_AtomIJNS4_4SM904GMMA26MMA_64x128x16_F32F16F16_SSILNSO_5MajorE1ELSQ_1ELNSO_7ScaleInE1ELSR_1EEEEEENS4_6LayoutISD_NS5_IJSC_NSA_ILi0EEESV_EEEEENS5_IJNS4_10UnderscoreESY_SY_EEEEENS4_13SM90_TMA_LOADENS4_14ComposedLayoutINS4_7SwizzleILi3ELi4ELi3EEENS4_18smem_ptr_flag_bitsILi16EEENSU_INS5_IJSH_NSA_ILi8EEEEEENS5_IJSC_SH_EEEEEEEvNS4_8identityENS4_23SM90_TMA_LOAD_MULTICASTES1B_vS1C_EENS_8epilogue10collective6detail29Sm90TmaWarpSpecializedAdapterINS1G_15DefaultEpilogueISJ_NS5_IJlSC_lEEES1K_NS1F_6thread17LinearCombinationISJ_Li1EffLNS1L_9ScaleType4KindE0ELNS_15FloatRoundStyleE2ESJ_EENS1_15EpilogueDefaultEEEEEvvEEEEvNT_6ParamsE,"ax",@progbits
	.align	128
.text._ZN7cutlass13device_kernelINS_4gemm6kernel13GemmUniversalIN4cute5tupleIJiiiiEEENS1_10collective13CollectiveMmaINS1_34MainloopSm90TmaGmmaWarpSpecializedILi2ENS5_IJNS4_1CILi2EEENSA_ILi1EEESC_EEENS1_35KernelTmaWarpSpecializedCooperativeEEENS5_IJNSA_ILi128EEESG_NSA_ILi64EEEEEENS_6half_tENS5_IJSC_llEEESJ_SK_NS4_8TiledMMAINS4_8MMA_AtomIJNS4_4SM904GMMA26MMA_64x128x16_F32F16F16_SSILNSO_5MajorE1ELSQ_1ELNSO_7ScaleInE1ELSR_1EEEEEENS4_6LayoutISD_NS5_IJSC_NSA_ILi0EEESV_EEEEENS5_IJNS4_10UnderscoreESY_SY_EEEEENS4_13SM90_TMA_LOADENS4_14ComposedLayoutINS4_7SwizzleILi3ELi4ELi3EEENS4_18smem_ptr_flag_bitsILi16EEENSU_INS5_IJSH_NSA_ILi8EEEEEENS5_IJSC_SH_EEEEEEEvNS4_8identityENS4_23SM90_TMA_LOAD_MULTICASTES1B_vS1C_EENS_8epilogue10collective6detail29Sm90TmaWarpSpecializedAdapterINS1G_15DefaultEpilogueISJ_NS5_IJlSC_lEEES1K_NS1F_6thread17LinearCombinationISJ_Li1EffLNS1L_9ScaleType4KindE0ELNS_15FloatRoundStyleE2ESJ_EENS1_15EpilogueDefaultEEEEEvvEEEEvNT_6ParamsE:
        .type           _ZN7cutlass13device_kernelINS_4gemm6kernel13GemmUniversalIN4cute5tupleIJiiiiEEENS1_10collective13CollectiveMmaINS1_34MainloopSm90TmaGmmaWarpSpecializedILi2ENS5_IJNS4_1CILi2EEENSA_ILi1EEESC_EEENS1_35KernelTmaWarpSpecializedCooperativeEEENS5_IJNSA_ILi128EEESG_NSA_ILi64EEEEEENS_6half_tENS5_IJSC_llEEESJ_SK_NS4_8TiledMMAINS4_8MMA_AtomIJNS4_4SM904GMMA26MMA_64x128x16_F32F16F16_SSILNSO_5MajorE1ELSQ_1ELNSO_7ScaleInE1ELSR_1EEEEEENS4_6LayoutISD_NS5_IJSC_NSA_ILi0EEESV_EEEEENS5_IJNS4_10UnderscoreESY_SY_EEEEENS4_13SM90_TMA_LOADENS4_14ComposedLayoutINS4_7SwizzleILi3ELi4ELi3EEENS4_18smem_ptr_flag_bitsILi16EEENSU_INS5_IJSH_NSA_ILi8EEEEEENS5_IJSC_SH_EEEEEEEvNS4_8identityENS4_23SM90_TMA_LOAD_MULTICASTES1B_vS1C_EENS_8epilogue10collective6detail29Sm90TmaWarpSpecializedAdapterINS1G_15DefaultEpilogueISJ_NS5_IJlSC_lEEES1K_NS1F_6thread17LinearCombinationISJ_Li1EffLNS1L_9ScaleType4KindE0ELNS_15FloatRoundStyleE2ESJ_EENS1_15EpilogueDefaultEEEEEvvEEEEvNT_6ParamsE,@function
        .size           _ZN7cutlass13device_kernelINS_4gemm6kernel13GemmUniversalIN4cute5tupleIJiiiiEEENS1_10collective13CollectiveMmaINS1_34MainloopSm90TmaGmmaWarpSpecializedILi2ENS5_IJNS4_1CILi2EEENSA_ILi1EEESC_EEENS1_35KernelTmaWarpSpecializedCooperativeEEENS5_IJNSA_ILi128EEESG_NSA_ILi64EEEEEENS_6half_tENS5_IJSC_llEEESJ_SK_NS4_8TiledMMAINS4_8MMA_AtomIJNS4_4SM904GMMA26MMA_64x128x16_F32F16F16_SSILNSO_5MajorE1ELSQ_1ELNSO_7ScaleInE1ELSR_1EEEEEENS4_6LayoutISD_NS5_IJSC_NSA_ILi0EEESV_EEEEENS5_IJNS4_10UnderscoreESY_SY_EEEEENS4_13SM90_TMA_LOADENS4_14ComposedLayoutINS4_7SwizzleILi3ELi4ELi3EEENS4_18smem_ptr_flag_bitsILi16EEENSU_INS5_IJSH_NSA_ILi8EEEEEENS5_IJSC_SH_EEEEEEEvNS4_8identityENS4_23SM90_TMA_LOAD_MULTICASTES1B_vS1C_EENS_8epilogue10collective6detail29Sm90TmaWarpSpecializedAdapterINS1G_15DefaultEpilogueISJ_NS5_IJlSC_lEEES1K_NS1F_6thread17LinearCombinationISJ_Li1EffLNS1L_9ScaleType4KindE0ELNS_15FloatRoundStyleE2ESJ_EENS1_15EpilogueDefaultEEEEEvvEEEEvNT_6ParamsE,(.L_x_193 - _ZN7cutlass13device_kernelINS_4gemm6kernel13GemmUniversalIN4cute5tupleIJiiiiEEENS1_10collective13CollectiveMmaINS1_34MainloopSm90TmaGmmaWarpSpecializedILi2ENS5_IJNS4_1CILi2EEENSA_ILi1EEESC_EEENS1_35KernelTmaWarpSpecializedCooperativeEEENS5_IJNSA_ILi128EEESG_NSA_ILi64EEEEEENS_6half_tENS5_IJSC_llEEESJ_SK_NS4_8TiledMMAINS4_8MMA_AtomIJNS4_4SM904GMMA26MMA_64x128x16_F32F16F16_SSILNSO_5MajorE1ELSQ_1ELNSO_7ScaleInE1ELSR_1EEEEEENS4_6LayoutISD_NS5_IJSC_NSA_ILi0EEESV_EEEEENS5_IJNS4_10UnderscoreESY_SY_EEEEENS4_13SM90_TMA_LOADENS4_14ComposedLayoutINS4_7SwizzleILi3ELi4ELi3EEENS4_18smem_ptr_flag_bitsILi16EEENSU_INS5_IJSH_NSA_ILi8EEEEEENS5_IJSC_SH_EEEEEEEvNS4_8identityENS4_23SM90_TMA_LOAD_MULTICASTES1B_vS1C_EENS_8epilogue10collective6detail29Sm90TmaWarpSpecializedAdapterINS1G_15DefaultEpilogueISJ_NS5_IJlSC_lEEES1K_NS1F_6thread17LinearCombinationISJ_Li1EffLNS1L_9ScaleType4KindE0ELNS_15FloatRoundStyleE2ESJ_EENS1_15EpilogueDefaultEEEEEvvEEEEvNT_6ParamsE)
        .other          _ZN7cutlass13device_kernelINS_4gemm6kernel13GemmUniversalIN4cute5tupleIJiiiiEEENS1_10collective13CollectiveMmaINS1_34MainloopSm90TmaGmmaWarpSpecializedILi2ENS5_IJNS4_1CILi2EEENSA_ILi1EEESC_EEENS1_35KernelTmaWarpSpecializedCooperativeEEENS5_IJNSA_ILi128EEESG_NSA_ILi64EEEEEENS_6half_tENS5_IJSC_llEEESJ_SK_NS4_8TiledMMAINS4_8MMA_AtomIJNS4_4SM904GMMA26MMA_64x128x16_F32F16F16_SSILNSO_5MajorE1ELSQ_1ELNSO_7ScaleInE1ELSR_1EEEEEENS4_6LayoutISD_NS5_IJSC_NSA_ILi0EEESV_EEEEENS5_IJNS4_10UnderscoreESY_SY_EEEEENS4_13SM90_TMA_LOADENS4_14ComposedLayoutINS4_7SwizzleILi3ELi4ELi3EEENS4_18smem_ptr_flag_bitsILi16EEENSU_INS5_IJSH_NSA_ILi8EEEEEENS5_IJSC_SH_EEEEEEEvNS4_8identityENS4_23SM90_TMA_LOAD_MULTICASTES1B_vS1C_EENS_8epilogue10collective6detail29Sm90TmaWarpSpecializedAdapterINS1G_15DefaultEpilogueISJ_NS5_IJlSC_lEEES1K_NS1F_6thread17LinearCombinationISJ_Li1EffLNS1L_9ScaleType4KindE0ELNS_15FloatRoundStyleE2ESJ_EENS1_15EpilogueDefaultEEEEEvvEEEEvNT_6ParamsE,@"STO_CUDA_ENTRY STV_DEFAULT"
_ZN7cutlass13device_kernelINS_4gemm6kernel13GemmUniversalIN4cute5tupleIJiiiiEEENS1_10collective13CollectiveMmaINS1_34MainloopSm90TmaGmmaWarpSpecializedILi2ENS5_IJNS4_1CILi2EEENSA_ILi1EEESC_EEENS1_35KernelTmaWarpSpecializedCooperativeEEENS5_IJNSA_ILi128EEESG_NSA_ILi64EEEEEENS_6half_tENS5_IJSC_llEEESJ_SK_NS4_8TiledMMAINS4_8MMA_AtomIJNS4_4SM904GMMA26MMA_64x128x16_F32F16F16_SSILNSO_5MajorE1ELSQ_1ELNSO_7ScaleInE1ELSR_1EEEEEENS4_6LayoutISD_NS5_IJSC_NSA_ILi0EEESV_EEEEENS5_IJNS4_10UnderscoreESY_SY_EEEEENS4_13SM90_TMA_LOADENS4_14ComposedLayoutINS4_7SwizzleILi3ELi4ELi3EEENS4_18smem_ptr_flag_bitsILi16EEENSU_INS5_IJSH_NSA_ILi8EEEEEENS5_IJSC_SH_EEEEEEEvNS4_8identityENS4_23SM90_TMA_LOAD_MULTICASTES1B_vS1C_EENS_8epilogue10collective6detail29Sm90TmaWarpSpecializedAdapterINS1G_15DefaultEpilogueISJ_NS5_IJlSC_lEEES1K_NS1F_6thread17LinearCombinationISJ_Li1EffLNS1L_9ScaleType4KindE0ELNS_15FloatRoundStyleE2ESJ_EENS1_15EpilogueDefaultEEEEEvvEEEEvNT_6ParamsE:
[----:B------:R-:W0:Y:S01]  /*0000*/  LDC R1, c[0x0][0x28] ;  /* 0x00000a00ff017b82 */ /* 0x000e220000000800 */
[----:B------:R-:W1:Y:S01]  /*0010*/  S2R R95, SR_TID.X ;  /* 0x00000000005f7919 */ /* 0x000e620000002100 */
[----:B------:R-:W-:Y:S01]  /*0020*/  ELECT P0, URZ, PT ;  /* 0x00000000003f782f */ /* 0x000fe20003800000 */
[----:B------:R-:W-:Y:S01]  /*0030*/  BSSY B0, `(.L_x_0) ;  /* 0x000000f000007945 */ /* 0x000fe20003800000 */
[--C-:B-1----:R-:W-:Y:S02]  /*0040*/  SHF.R.U32.HI R0, RZ, 0x5, R95.reuse ;  /* 0x00000005ff007819 */ /* 0x102fe4000001165f */
[----:B------:R-:W-:-:S03]  /*0050*/  SHF.R.U32.HI R6, RZ, 0x7, R95 ;  /* 0x00000007ff067819 */ /* 0x000fc6000001165f */
[----:B------:R-:W1:Y:S04]  /*0060*/  SHFL.IDX PT, R3, R0, RZ, 0x1f ;  /* 0x00001fff00037589 */ /* 0x000e6800000e0000 */
[----:B------:R2:W3:Y:S01]  /*0070*/  SHFL.IDX PT, R2, R6, RZ, 0x1f ;  /* 0x00001fff06027589 */ /* 0x0004e200000e0000 */
[----:B-1----:R-:W-:-:S13]  /*0080*/  ISETP.NE.OR P0, PT, R3, RZ, !P0 ;  /* 0x000000ff0300720c */ /* 0x002fda0004705670 */
[----:B0-23--:R-:W-:Y:S05]  /*0090*/  @P0 BRA `(.L_x_1) ;  /* 0x0000000000200947 */ /* 0x00dfea0003800000 */
[----:B------:R-:W-:Y:S02]  /*00a0*/  ULDC.64 UR4, c[0x0][0x198] ;  /* 0x0000660000047ab9 */ /* 0x000fe40000000a00 */
[----:B------:R-:W-:Y:S02]  /*00b0*/  UIADD3 UR6, UP0, UR4, 0xf0, URZ ;  /* 0x000000f004067890 */ /* 0x000fe4000ff1e03f */
[----:B------:R-:W-:Y:S02]  /*00c0*/  UIADD3 UR4, UP1, UR4, 0x1f0, URZ ;  /* 0x000001f004047890 */ /* 0x000fe4000ff3e03f */
[----:B------:R-:W-:Y:S02]  /*00d0*/  UIADD3.X UR7, URZ, UR5, URZ, UP0, !UPT ;  /* 0x000000053f077290 */ /* 0x000fe400087fe43f */
[----:B------:R-:W-:-:S07]  /*00e0*/  UIADD3.X UR5, URZ, UR5, URZ, UP1, !UPT ;  /* 0x000000053f057290 */ /* 0x000fce0008ffe43f */
[----:B------:R0:W-:Y:S02]  /*00f0*/  UTMACCTL.PF [UR6] ;  /* 0x00000000060079b9 */ /* 0x0001e40008040000 */
[----:B------:R0:W-:Y:S02]  /*0100*/  UTMACCTL.PF [UR4] ;  /* 0x00000000040079b9 */ /* 0x0001e40008040000 */
[----:B0-----:R-:W-:Y:S01]  /*0110*/  NOP ;  /* 0x0000000000007918 */ /* 0x001fe20000000000 */
.L_x_1:
[----:B------:R-:W-:Y:S05]  /*0120*/  BSYNC B0 ;  /* 0x0000000000007941 */ /* 0x000fea0003800000 */
.L_x_0:
[----:B------:R-:W0:Y:S02]  /*0130*/  SHFL.IDX PT, R5, R0, RZ, 0x1f ;  /* 0x00001fff00057589 */ /* 0x000e2400000e0000 */
[----:B0-----:R-:W-:-:S13]  /*0140*/  ISETP.NE.AND P0, PT, R5, RZ, PT ;  /* 0x000000ff0500720c */ /* 0x001fda0003f05270 */
[----:B------:R-:W-:Y:S05]  /*0150*/  @P0 BRA `(.L_x_2) ;  /* 0x0000000000480947 */ /* 0x000fea0003800000 */
[----:B------:R-:W0:Y:S01]  /*0160*/  S2UR UR8, SR_CgaCtaId ;  /* 0x00000000000879c3 */ /* 0x000e220000008800 */
[----:B------:R-:W-:Y:S01]  /*0170*/  UMOV UR4, 0x400 ;  /* 0x0000040000047882 */ /* 0x000fe20000000000 */
[----:B------:R-:W-:Y:S01]  /*0180*/  UMOV UR5, 0x1 ;  /* 0x0000000100057882 */ /* 0x000fe20000000000 */
[----:B------:R-:W-:Y:S01]  /*0190*/  UMOV UR6, 0x4 ;  /* 0x0000000400067882 */ /* 0x000fe20000000000 */
[----:B------:R-:W-:Y:S01]  /*01a0*/  ELECT P0, URZ, PT ;  /* 0x00000000003f782f */ /* 0x000fe20003800000 */
[----:B------:R-:W-:-:S04]  /*01b0*/  UIADD3 UR6, -UR6, 0x100000, URZ ;  /* 0x0010000006067890 */ /* 0x000fc8000fffe13f */
[----:B------:R-:W-:Y:S02]  /*01c0*/  USHF.L.U32 UR7, UR6, 0xb, URZ ;  /* 0x0000000b06077899 */ /* 0x000fe4000800063f */
[----:B------:R-:W-:Y:S02]  /*01d0*/  USHF.L.U32 UR6, UR6, 0x1, URZ ;  /* 0x0000000106067899 */ /* 0x000fe4000800063f */
[----:B0-----:R-:W-:Y:S02]  /*01e0*/  ULEA UR8, UR8, UR4, 0x18 ;  /* 0x0000000408087291 */ /* 0x001fe4000f8ec03f */
[----:B------:R-:W-:-:S04]  /*01f0*/  UIADD3 UR4, -UR5, 0x100000, URZ ;  /* 0x0010000005047890 */ /* 0x000fc8000fffe13f */
[----:B------:R-:W-:Y:S02]  /*0200*/  USHF.L.U32 UR5, UR4, 0xb, URZ ;  /* 0x0000000b04057899 */ /* 0x000fe4000800063f */
[----:B------:R-:W-:Y:S01]  /*0210*/  USHF.L.U32 UR4, UR4, 0x1, URZ ;  /* 0x0000000104047899 */ /* 0x000fe2000800063f */
[----:B------:R-:W0:Y:S11]  /*0220*/  FENCE.VIEW.ASYNC.S ;  /* 0x00000000000073c6 */ /* 0x000e360000000000 */
[----:B0-----:R0:W1:Y:S01]  /*0230*/  SYNCS.EXCH.64 URZ, [UR8], UR4 ;  /* 0x00000004083f75b2 */ /* 0x0010620008000100 */
[----:B------:R0:W2:Y:S01]  /*0240*/  SYNCS.EXCH.64 URZ, [UR8+0x10], UR6 ;  /* 0x00001006083f75b2 */ /* 0x0000a20008000100 */
[----:B------:R0:W3:Y:S01]  /*0250*/  SYNCS.EXCH.64 URZ, [UR8+0x8], UR4 ;  /* 0x00000804083f75b2 */ /* 0x0000e20008000100 */
[----:B------:R0:W4:Y:S01]  /*0260*/  SYNCS.EXCH.64 URZ, [UR8+0x18], UR6 ;  /* 0x00001806083f75b2 */ /* 0x0001220008000100 */
[----:B------:R-:W-:Y:S01]  /*0270*/  NOP ;  /* 0x0000000000007918 */ /* 0x000fe20000000000 */
.L_x_2:
[----:B------:R-:W-:Y:S01]  /*0280*/  SHF.R.S32.HI R4, RZ, 0x1f, R95 ;  /* 0x0000001fff047819 */ /* 0x000fe2000001145f */
[----:B------:R-:W5:Y:S01]  /*0290*/  SHFL.IDX PT, R0, R0, RZ, 0x1f ;  /* 0x00001fff00007589 */ /* 0x000f6200000e0000 */
[----:B0-----:R-:W0:Y:S01]  /*02a0*/  S2UR UR8, SR_CTAID.X ;  /* 0x00000000000879c3 */ /* 0x001e220000002500 */
[----:B------:R-:W-:Y:S02]  /*02b0*/  ELECT P0, URZ, PT ;  /* 0x00000000003f782f */ /* 0x000fe40003800000 */
[----:B------:R-:W-:Y:S01]  /*02c0*/  LEA.HI R4, R4, R95, RZ, 0x7 ;  /* 0x0000005f04047211 */ /* 0x000fe200078f38ff */
[----:B------:R-:W-:Y:S01]  /*02d0*/  ULDC UR4, c[0x0][0x150] ;  /* 0x0000540000047ab9 */ /* 0x000fe20000000800 */
[----:B------:R-:W-:Y:S01]  /*02e0*/  SHF.R.S32.HI R10, RZ, 0x1f, R5 ;  /* 0x0000001fff0a7819 */ /* 0x000fe20000011405 */
[----:B------:R-:W-:Y:S01]  /*02f0*/  NOP ;  /* 0x0000000000007918 */ /* 0x000fe20000000000 */
[----:B------:R-:W-:Y:S01]  /*0300*/  LOP3.LUT R4, R4, 0xffffff80, RZ, 0xc0, !PT ;  /* 0xffffff8004047812 */ /* 0x000fe200078ec0ff */
[----:B------:R-:W-:Y:S01]  /*0310*/  NOP ;  /* 0x0000000000007918 */ /* 0x000fe20000000000 */
[----:B------:R-:W-:Y:S01]  /*0320*/  LEA.HI R10, R10, R5, RZ, 0x2 ;  /* 0x000000050a0a7211 */ /* 0x000fe200078f10ff */
[----:B------:R-:W1:Y:S01]  /*0330*/  LDC R12, c[0x0][0x144] ;  /* 0x00005100ff0c7b82 */ /* 0x000e620000000800 */
[----:B------:R-:W-:Y:S01]  /*0340*/  IMAD.MOV.U32 R22, RZ, RZ, 0x1 ;  /* 0x00000001ff167424 */ /* 0x000fe200078e00ff */
[----:B------:R-:W-:Y:S01]  /*0350*/  ISETP.NE.AND P3, PT, R2, RZ, PT ;  /* 0x000000ff0200720c */ /* 0x000fe20003f65270 */
[----:B------:R-:W-:Y:S01]  /*0360*/  IMAD.IADD R8, R95, 0x1, -R4 ;  /* 0x000000015f087824 */ /* 0x000fe200078e0a04 */
[----:B------:R-:W-:Y:S01]  /*0370*/  LOP3.LUT R10, R10, 0x3ffffffc, RZ, 0xc0, !PT ;  /* 0x3ffffffc0a0a7812 */ /* 0x000fe200078ec0ff */
[----:B------:R-:W2:Y:S03]  /*0380*/  S2R R4, SR_CTAID.Y ;  /* 0x0000000000047919 */ /* 0x000ea60000002600 */
[----:B------:R-:W-:Y:S01]  /*0390*/  SHF.R.S32.HI R7, RZ, 0x1f, R8 ;  /* 0x0000001fff077819 */ /* 0x000fe20000011408 */
[----:B------:R-:W-:Y:S01]  /*03a0*/  IMAD.IADD R10, R5, 0x1, -R10 ;  /* 0x00000001050a7824 */ /* 0x000fe200078e0a0a */
[----:B------:R-:W3:Y:S02]  /*03b0*/  LDC R14, c[0x0][0x140] ;  /* 0x00005000ff0e7b82 */ /* 0x000ee40000000800 */
[----:B------:R-:W-:-:S02]  /*03c0*/  LEA.HI R7, R7, R8, RZ, 0x3 ;  /* 0x0000000807077211 */ /* 0x000fc400078f18ff */
[----:B-----5:R-:W-:Y:S02]  /*03d0*/  ISETP.NE.OR P0, PT, R0, RZ, !P0 ;  /* 0x000000ff0000720c */ /* 0x020fe40004705670 */
[--C-:B------:R-:W-:Y:S02]  /*03e0*/  SHF.R.S32.HI R0, RZ, 0x3, R7.reuse ;  /* 0x00000003ff007819 */ /* 0x100fe40000011407 */
[----:B0-----:R-:W-:Y:S02]  /*03f0*/  I2FP.F32.U32 R9, UR8 ;  /* 0x0000000800097c45 */ /* 0x001fe40008201000 */
[----:B------:R-:W-:-:S03]  /*0400*/  SHF.R.S32.HI R7, RZ, 0x1f, R7 ;  /* 0x0000001fff077819 */ /* 0x000fc60000011407 */
[----:B------:R-:W-:Y:S01]  /*0410*/  FMUL R11, R9, UR4 ;  /* 0x00000004090b7c20 */ /* 0x000fe20008400000 */
[----:B------:R-:W-:Y:S01]  /*0420*/  LEA.HI R7, R7, R0, RZ, 0x2 ;  /* 0x0000000007077211 */ /* 0x000fe200078f10ff */
[----:B------:R-:W-:Y:S01]  /*0430*/  ULDC UR4, c[0x0][0x154] ;  /* 0x0000550000047ab9 */ /* 0x000fe20000000800 */
[----:B------:R-:W0:Y:S01]  /*0440*/  LDC R9, c[0x0][0x148] ;  /* 0x00005200ff097b82 */ /* 0x000e220000000800 */
[----:B------:R-:W-:Y:S01]  /*0450*/  VOTEU.ALL UP0, P0 ;  /* 0x00000000003f7886 */ /* 0x000fe20000000000 */
[----:B------:R-:W-:Y:S01]  /*0460*/  LOP3.LUT R7, R7, 0xfffffffc, RZ, 0xc0, !PT ;  /* 0xfffffffc07077812 */ /* 0x000fe200078ec0ff */
[----:B------:R-:W5:Y:S01]  /*0470*/  F2I.U32.TRUNC.NTZ R11, R11 ;  /* 0x0000000b000b7305 */ /* 0x000f62000020f000 */
[----:B------:R-:W-:Y:S02]  /*0480*/  VOTEU.ALL UP1, P0 ;  /* 0x00000000003f7886 */ /* 0x000fe40000020000 */
[----:B------:R-:W-:Y:S01]  /*0490*/  @!UP0 UMOV UR6, 0x400 ;  /* 0x0000040000068882 */ /* 0x000fe20000000000 */
[----:B------:R-:W-:Y:S01]  /*04a0*/  IMAD.IADD R7, R0, 0x1, -R7 ;  /* 0x0000000100077824 */ /* 0x000fe200078e0a07 */
[----:B------:R-:W4:Y:S01]  /*04b0*/  @!UP0 S2UR UR7, SR_CgaCtaId ;  /* 0x00000000000789c3 */ /* 0x000f220000008800 */
[----:B------:R-:W-:-:S02]  /*04c0*/  SHF.R.S32.HI R0, RZ, 0x1f, R3 ;  /* 0x0000001fff007819 */ /* 0x000fc40000011403 */
[----:B------:R-:W-:Y:S01]  /*04d0*/  IMAD R10, R10, 0x4, R7 ;  /* 0x000000040a0a7824 */ /* 0x000fe200078e0207 */
[----:B--2---:R-:W-:Y:S02]  /*04e0*/  I2FP.F32.U32 R13, R4 ;  /* 0x00000004000d7245 */ /* 0x004fe40000201000 */
[----:B------:R-:W-:Y:S01]  /*04f0*/  LEA.HI R0, R0, R3, RZ, 0x2 ;  /* 0x0000000300007211 */ /* 0x000fe200078f10ff */
[C---:B------:R-:W-:Y:S01]  /*0500*/  IMAD.SHL.U32 R19, R10.reuse, 0x4, RZ ;  /* 0x000000040a137824 */ /* 0x040fe200078e00ff */
[----:B------:R-:W-:Y:S01]  /*0510*/  LEA.HI R7, R10, R10, RZ, 0x1 ;  /* 0x0000000a0a077211 */ /* 0x000fe200078f08ff */
[----:B------:R-:W-:Y:S01]  /*0520*/  FMUL R13, R13, UR4 ;  /* 0x000000040d0d7c20 */ /* 0x000fe20008400000 */
[----:B-----5:R-:W-:Y:S01]  /*0530*/  IMAD.MOV R15, RZ, RZ, -R11 ;  /* 0x000000ffff0f7224 */ /* 0x020fe200078e0a0b */
[----:B------:R-:W-:Y:S01]  /*0540*/  LOP3.LUT R0, R0, 0xfffffffc, RZ, 0xc0, !PT ;  /* 0xfffffffc00007812 */ /* 0x000fe200078ec0ff */
[----:B------:R-:W-:Y:S01]  /*0550*/  UMOV UR4, 0x20 ;  /* 0x0000002000047882 */ /* 0x000fe20000000000 */
[----:B------:R-:W-:Y:S01]  /*0560*/  LOP3.LUT R11, R7, 0xfffffffe, RZ, 0xc0, !PT ;  /* 0xfffffffe070b7812 */ /* 0x000fe200078ec0ff */
[----:B-1----:R-:W-:Y:S01]  /*0570*/  IMAD R7, R12, R15, UR8 ;  /* 0x000000080c077e24 */ /* 0x002fe2000f8e020f */
[----:B------:R-:W1:Y:S01]  /*0580*/  F2I.U32.TRUNC.NTZ R13, R13 ;  /* 0x0000000d000d7305 */ /* 0x000e62000020f000 */
[----:B------:R-:W-:Y:S01]  /*0590*/  IMAD.IADD R3, R3, 0x1, -R0 ;  /* 0x0000000103037824 */ /* 0x000fe200078e0a00 */
[C---:B------:R-:W-:Y:S01]  /*05a0*/  LOP3.LUT R19, R10.reuse, 0xc, R19, 0x78, !PT ;  /* 0x0000000c0a137812 */ /* 0x040fe200078e7813 */
[----:B------:R-:W-:Y:S01]  /*05b0*/  IMAD.IADD R12, R10, 0x1, -R11 ;  /* 0x000000010a0c7824 */ /* 0x000fe200078e0a0b */
[----:B------:R-:W-:-:S04]  /*05c0*/  @!UP0 UIADD3 UR4, -UR4, 0x100000, URZ ;  /* 0x0010000004048890 */ /* 0x000fc8000fffe13f */
[----:B------:R-:W-:Y:S02]  /*05d0*/  @!UP0 USHF.L.U32 UR5, UR4, 0xb, URZ ;  /* 0x0000000b04058899 */ /* 0x000fe4000800063f */
[----:B------:R-:W-:Y:S01]  /*05e0*/  @!UP0 USHF.L.U32 UR4, UR4, 0x1, URZ ;  /* 0x0000000104048899 */ /* 0x000fe2000800063f */
[----:B---3--:R-:W-:Y:S02]  /*05f0*/  ISETP.EQ.U32.AND P2, PT, R14, 0x1, PT ;  /* 0x000000010e00780c */ /* 0x008fe40003f42070 */
[C---:B------:R-:W-:Y:S02]  /*0600*/  ISETP.NE.AND P1, PT, R3.reuse, 0x3, PT ;  /* 0x000000030300780c */ /* 0x040fe40003f25270 */
[----:B------:R-:W-:Y:S01]  /*0610*/  ISETP.NE.AND P4, PT, R12, R7, PT ;  /* 0x000000070c00720c */ /* 0x000fe20003f85270 */
[----:B----4-:R-:W-:Y:S01]  /*0620*/  @!UP0 ULEA UR6, UR7, UR6, 0x18 ;  /* 0x0000000607068291 */ /* 0x010fe2000f8ec03f */
[----:B------:R-:W-:Y:S01]  /*0630*/  ISETP.EQ.OR P1, PT, R3, RZ, !P1 ;  /* 0x000000ff0300720c */ /* 0x000fe20004f22670 */
[----:B------:R-:W-:Y:S01]  /*0640*/  VOTEU.ALL UP0, P0 ;  /* 0x00000000003f7886 */ /* 0x000fe20000000000 */
[----:B------:R-:W-:Y:S01]  /*0650*/  LOP3.LUT P0, RZ, R8, 0x7, RZ, 0xc0, !PT ;  /* 0x0000000708ff7812 */ /* 0x000fe2000780c0ff */
[C---:B------:R-:W-:Y:S01]  /*0660*/  VIADD R8, R2.reuse, 0xffffffff ;  /* 0xffffffff02087836 */ /* 0x040fe20000000000 */
[----:B------:R-:W-:Y:S01]  /*0670*/  ISETP.EQ.AND P1, PT, R2, RZ, P1 ;  /* 0x000000ff0200720c */ /* 0x000fe20000f22270 */
[----:B-1----:R-:W-:Y:S01]  /*0680*/  IMAD.MOV R23, RZ, RZ, -R13 ;  /* 0x000000ffff177224 */ /* 0x002fe200078e0a0d */
[----:B------:R-:W-:-:S02]  /*0690*/  ISETP.LT.U32.AND P0, PT, R19, 0x2, !P0 ;  /* 0x000000021300780c */ /* 0x000fc40004701070 */
[----:B------:R-:W-:Y:S01]  /*06a0*/  ISETP.GE.U32.AND P6, PT, R8, 0x2, PT ;  /* 0x000000020800780c */ /* 0x000fe20003fc6070 */
[----:B0-----:R-:W-:Y:S01]  /*06b0*/  IMAD R11, R9, R23, R4 ;  /* 0x00000017090b7224 */ /* 0x001fe200078e0204 */
[----:B------:R-:W-:Y:S01]  /*06c0*/  SEL R18, RZ, 0x1, !P1 ;  /* 0x00000001ff127807 */ /* 0x000fe20004800000 */
[----:B------:R-:W0:Y:S02]  /*06d0*/  FENCE.VIEW.ASYNC.S ;  /* 0x00000000000073c6 */ /* 0x000e240000000000 */
[----:B0-----:R0:W1:Y:S01]  /*06e0*/  @!UP0 SYNCS.EXCH.64 URZ, [UR6+0x30], UR4 ;  /* 0x00003004063f85b2 */ /* 0x0010620008000100 */
[----:B------:R-:W-:Y:S02]  /*06f0*/  @P4 LEA.HI R0, R19, R19, RZ, 0x1 ;  /* 0x0000001313004211 */ /* 0x000fe400078f08ff */
[----:B------:R-:W-:Y:S02]  /*0700*/  SEL R18, R18, 0x2, P6 ;  /* 0x0000000212127807 */ /* 0x000fe40003000000 */
[----:B------:R-:W-:-:S04]  /*0710*/  @P4 SHF.R.S32.HI R0, RZ, 0x1, R0 ;  /* 0x00000001ff004819 */ /* 0x000fc80000011400 */
[----:B------:R-:W-:Y:S02]  /*0720*/  @P4 ISETP.NE.AND P5, PT, R0, R11, PT ;  /* 0x0000000b0000420c */ /* 0x000fe40003fa5270 */
[----:B------:R-:W-:Y:S02]  /*0730*/  SEL R11, RZ, 0x1, !P0 ;  /* 0x00000001ff0b7807 */ /* 0x000fe40004000000 */
[----:B------:R-:W-:Y:S02]  /*0740*/  @P4 SEL R22, RZ, 0x1, P5 ;  /* 0x00000001ff164807 */ /* 0x000fe40002800000 */
[----:B------:R-:W-:Y:S01]  /*0750*/  LOP3.LUT R0, R95, 0x7f, RZ, 0xc0, !PT ;  /* 0x0000007f5f007812 */ /* 0x000fe200078ec0ff */
[----:B------:R0:W2:Y:S01]  /*0760*/  @!UP1 SYNCS.EXCH.64 URZ, [UR6+0x38], UR4 ;  /* 0x00003804063f95b2 */ /* 0x0000a20008000100 */
[----:B------:R-:W-:Y:S01]  /*0770*/  LOP3.LUT R22, R22, R11, RZ, 0xc0, !PT ;  /* 0x0000000b16167212 */ /* 0x000fe200078ec0ff */
[----:B------:R-:W-:Y:S01]  /*0780*/  NOP ;  /* 0x0000000000007918 */ /* 0x000fe20000000000 */
[----:B------:R-:W-:Y:S05]  /*0790*/  @!P2 BRA `(.L_x_3) ;  /* 0x000000000008a947 */ /* 0x000fea0003800000 */
[----:B-12---:R-:W-:Y:S01]  /*07a0*/  UCGABAR_ARV ;  /* 0x00000000000079c7 */ /* 0x006fe20008000000 */
[----:B------:R-:W-:Y:S05]  /*07b0*/  BRA `(.L_x_4) ;  /* 0x0000000000047947 */ /* 0x000fea0003800000 */
.L_x_3:
[----:B-12---:R-:W-:Y:S01]  /*07c0*/  NOP ;  /* 0x0000000000007918 */ /* 0x006fe20000000000 */
.L_x_4:
[----:B------:R-:W1:Y:S01]  /*07d0*/  LDC R2, c[0x0][0x65c] ;  /* 0x00019700ff027b82 */ /* 0x000e620000000800 */
[----:B------:R-:W-:Y:S02]  /*07e0*/  IMAD.U32 R10, RZ, RZ, UR8 ;  /* 0x00000008ff0a7e24 */ /* 0x000fe4000f8e00ff */
[----:B------:R-:W-:Y:S01]  /*07f0*/  IMAD.MOV.U32 R11, RZ, RZ, RZ ;  /* 0x000000ffff0b7224 */ /* 0x000fe200078e00ff */
[----:B-1----:R-:W-:-:S04]  /*0800*/  ISETP.NE.AND P1, PT, R2, 0x1, PT ;  /* 0x000000010200780c */ /* 0x002fc80003f25270 */
[----:B------:R-:W-:-:S09]  /*0810*/  P2R R5, PR, RZ, 0x2 ;  /* 0x00000002ff057803 */ /* 0x000fd20000000000 */
[----:B------:R-:W1:Y:S01]  /*0820*/  @P1 LDC R17, c[0x0][0x10] ;  /* 0x00000400ff111b82 */ /* 0x000e620000000800 */
[----:B------:R-:W-:Y:S02]  /*0830*/  @P1 IMAD.MOV.U32 R5, RZ, RZ, RZ ;  /* 0x000000ffff051224 */ /* 0x000fe400078e00ff */
[----:B------:R-:W-:-:S05]  /*0840*/  @P1 IMAD.MOV.U32 R15, RZ, RZ, RZ ;  /* 0x000000ffff0f1224 */ /* 0x000fca00078e00ff */
[----:B------:R-:W2:Y:S01]  /*0850*/  @!P1 LDC R13, c[0x0][0xc] ;  /* 0x00000300ff0d9b82 */ /* 0x000ea20000000800 */
[----:B0-----:R-:W-:Y:S01]  /*0860*/  ULDC UR4, c[0x0][0xc] ;  /* 0x0000030000047ab9 */ /* 0x001fe20000000800 */
[----:B------:R-:W-:Y:S01]  /*0870*/  ULDC UR5, c[0x0][0x10] ;  /* 0x0000040000057ab9 */ /* 0x000fe20000000800 */
[----:B------:R-:W-:Y:S01]  /*0880*/  ULDC UR6, c[0x0][0x14] ;  /* 0x0000050000067ab9 */ /* 0x000fe20000000800 */
[----:B------:R-:W-:-:S04]  /*0890*/  UIMAD.WIDE.U32 UR4, UR4, UR5, URZ ;  /* 0x00000005040472a5 */ /* 0x000fc8000f8e003f */
[----:B------:R-:W-:Y:S02]  /*08a0*/  UIMAD.WIDE.U32 UR38, UR4, UR6, URZ ;  /* 0x00000006042672a5 */ /* 0x000fe4000f8e003f */
[----:B------:R-:W-:-:S04]  /*08b0*/  UIMAD UR41, UR5, UR6, URZ ;  /* 0x00000006052972a4 */ /* 0x000fc8000f8e023f */
[----:B------:R-:W-:Y:S01]  /*08c0*/  UIADD3 UR41, UR39, UR41, URZ ;  /* 0x0000002927297290 */ /* 0x000fe2000fffe03f */
[----:B-1----:R-:W-:-:S04]  /*08d0*/  @P1 IMAD.WIDE.U32 R16, R17, UR8, R4 ;  /* 0x0000000811101c25 */ /* 0x002fc8000f8e0004 */
[----:B------:R-:W-:Y:S02]  /*08e0*/  @P1 IMAD.IADD R17, R17, 0x1, R15 ;  /* 0x0000000111111824 */ /* 0x000fe400078e020f */
[----:B--2---:R-:W-:-:S04]  /*08f0*/  @!P1 IMAD.WIDE.U32 R10, R4, R13, R10 ;  /* 0x0000000d040a9225 */ /* 0x004fc800078e000a */
[----:B------:R-:W-:Y:S02]  /*0900*/  @!P1 IMAD.MOV.U32 R16, RZ, RZ, R10 ;  /* 0x000000ffff109224 */ /* 0x000fe400078e000a */
[----:B------:R-:W-:Y:S01]  /*0910*/  @!P1 IMAD.MOV.U32 R17, RZ, RZ, R11 ;  /* 0x000000ffff119224 */ /* 0x000fe200078e000b */
[----:B------:R-:W-:Y:S06]  /*0920*/  @!P2 BRA `(.L_x_5) ;  /* 0x00000000000ca947 */ /* 0x000fec0003800000 */
[----:B------:R-:W-:Y:S01]  /*0930*/  UCGABAR_WAIT ;  /* 0x0000000000007dc7 */ /* 0x000fe20008000000 */
[----:B------:R-:W-:Y:S01]  /*0940*/  CCTL.IVALL ;  /* 0x00000000ff00798f */ /* 0x000fe20002000000 */
[----:B------:R-:W-:Y:S05]  /*0950*/  BRA `(.L_x_6) ;  /* 0x0000000000047947 */ /* 0x000fea0003800000 */
.L_x_5:
[----:B------:R-:W-:Y:S06]  /*0960*/  BAR.SYNC.DEFER_BLOCKING 0x0 ;  /* 0x0000000000007b1d */ /* 0x000fec0000010000 */
.L_x_6:
[----:B------:R-:W-:Y:S05]  /*0970*/  @!P3 BRA `(.L_x_7) ;  /* 0x0000005c0094b947 */ /* 0x000fea0003800000 */
[----:B------:R-:W-:-:S13]  /*0980*/  ISETP.GT.U32.AND P0, PT, R8, 0x1, PT ;  /* 0x000000010800780c */ /* 0x000fda0003f04070 */
[----:B------:R-:W-:Y:S05]  /*0990*/  @P0 EXIT ;  /* 0x000000000000094d */ /* 0x000fea0003800000 */
[----:B------:R-:W-:Y:S01]  /*09a0*/  ULDC.64 UR4, c[0x0][0x650] ;  /* 0x0001940000047ab9 */ /* 0x000fe20000000a00 */
[----:B------:R-:W-:Y:S01]  /*09b0*/  PRMT R3, RZ, 0x7610, R3 ;  /* 0x00007610ff037816 */ /* 0x000fe20000000003 */
[----:B------:R-:W-:Y:S01]  /*09c0*/  IMAD.MOV.U32 R103, RZ, RZ, -0x1 ;  /* 0xffffffffff677424 */ /* 0x000fe200078e00ff */
[----:B------:R-:W-:Y:S01]  /*09d0*/  ISETP.GE.U32.AND P0, PT, R16, UR4, PT ;  /* 0x0000000410007c0c */ /* 0x000fe2000bf06070 */
[----:B------:R-:W-:Y:S02]  /*09e0*/  IMAD.MOV.U32 R100, RZ, RZ, -0x1 ;  /* 0xffffffffff647424 */ /* 0x000fe400078e00ff */
[----:B------:R-:W-:Y:S01]  /*09f0*/  IMAD.MOV.U32 R101, RZ, RZ, -0x1 ;  /* 0xffffffffff657424 */ /* 0x000fe200078e00ff */
[----:B------:R-:W-:-:S13]  /*0a00*/  ISETP.GE.U32.AND.EX P0, PT, R17, UR5, PT, P0 ;  /* 0x0000000511007c0c */ /* 0x000fda000bf06100 */
[----:B------:R-:W-:Y:S05]  /*0a10*/  @P0 BRA `(.L_x_8) ;  /* 0x0000000400280947 */ /* 0x000fea0003800000 */
[----:B------:R-:W0:Y:S01]  /*0a20*/  LDC.64 R24, c[0x0][0x628] ;  /* 0x00018a00ff187b82 */ /* 0x000e220000000a00 */
[----:B------:R-:W-:Y:S02]  /*0a30*/  IMAD.MOV.U32 R10, RZ, RZ, R16 ;  /* 0x000000ffff0a7224 */ /* 0x000fe400078e0010 */
[----:B------:R-:W-:-:S05]  /*0a40*/  IMAD.MOV.U32 R11, RZ, RZ, R17 ;  /* 0x000000ffff0b7224 */ /* 0x000fca00078e0011 */
[----:B------:R-:W1:Y:S08]  /*0a50*/  LDC R8, c[0x0][0x630] ;  /* 0x00018c00ff087b82 */ /* 0x000e700000000800 */
[----:B------:R-:W2:Y:S01]  /*0a60*/  LDC.64 R26, c[0x0][0x620] ;  /* 0x00018800ff1a7b82 */ /* 0x000ea20000000a00 */
[----:B0-----:R-:W-:-:S04]  /*0a70*/  ISETP.NE.U32.AND P0, PT, R24, RZ, PT ;  /* 0x000000ff1800720c */ /* 0x001fc80003f05070 */
[----:B------:R-:W-:-:S13]  /*0a80*/  ISETP.NE.AND.EX P0, PT, R25, RZ, PT, P0 ;  /* 0x000000ff1900720c */ /* 0x000fda0003f05300 */
[----:B-12---:R-:W-:Y:S05]  /*0a90*/  @!P0 BRA `(.L_x_9) ;  /* 0x0000000000288947 */ /* 0x006fea0003800000 */
[----:B------:R-:W0:Y:S02]  /*0aa0*/  LDC R3, c[0x0][0x634] ;  /* 0x00018d00ff037b82 */ /* 0x000e240000000800 */
[----:B0-----:R-:W-:-:S05]  /*0ab0*/  IADD3 R3, P0, R16, R3, RZ ;  /* 0x0000000310037210 */ /* 0x001fca0007f1e0ff */
[----:B------:R-:W-:-:S04]  /*0ac0*/  IMAD.X R21, RZ, RZ, R17, P0 ;  /* 0x000000ffff157224 */ /* 0x000fc800000e0611 */
[----:B------:R-:W-:-:S04]  /*0ad0*/  IMAD.WIDE.U32 R10, R21, R24, RZ ;  /* 0x00000018150a7225 */ /* 0x000fc800078e00ff */
[----:B------:R-:W-:-:S04]  /*0ae0*/  IMAD.WIDE.U32 R12, P0, R3, R25, R10 ;  /* 0x00000019030c7225 */ /* 0x000fc8000780000a */
[----:B------:R-:W-:-:S04]  /*0af0*/  IMAD.WIDE.U32 R10, R3, R24, RZ ;  /* 0x00000018030a7225 */ /* 0x000fc800078e00ff */
[----:B------:R-:W-:Y:S01]  /*0b00*/  IMAD.X R15, RZ, RZ, RZ, P0 ;  /* 0x000000ffff0f7224 */ /* 0x000fe200000e06ff */
[----:B------:R-:W-:Y:S01]  /*0b10*/  IADD3 RZ, P0, R11, R12, RZ ;  /* 0x0000000c0bff7210 */ /* 0x000fe20007f1e0ff */
[----:B------:R-:W-:-:S04]  /*0b20*/  IMAD.MOV.U32 R14, RZ, RZ, R13 ;  /* 0x000000ffff0e7224 */ /* 0x000fc800078e000d */
[----:B------:R-:W-:-:S08]  /*0b30*/  IMAD.WIDE.U32.X R10, R21, R25, R14, P0 ;  /* 0x00000019150a7225 */ /* 0x000fd000000e040e */
.L_x_9:
[----:B------:R-:W0:Y:S01]  /*0b40*/  LDC.64 R30, c[0x0][0x640] ;  /* 0x00019000ff1e7b82 */ /* 0x000e220000000a00 */
[-CC-:B------:R-:W-:Y:S02]  /*0b50*/  SHF.R.U64 R101, R10, R8.reuse, R11.reuse ;  /* 0x000000080a657219 */ /* 0x180fe4000000120b */
[----:B------:R-:W-:Y:S02]  /*0b60*/  SHF.R.U32.HI R3, RZ, R8, R11 ;  /* 0x00000008ff037219 */ /* 0x000fe4000001160b */
[----:B------:R-:W-:-:S03]  /*0b70*/  IADD3 R5, P0, RZ, -R101, RZ ;  /* 0x80000065ff057210 */ /* 0x000fc60007f1e0ff */
[----:B------:R-:W1:Y:S02]  /*0b80*/  LDC R12, c[0x0][0x618] ;  /* 0x00018600ff0c7b82 */ /* 0x000e640000000800 */
[----:B------:R-:W-:Y:S02]  /*0b90*/  IMAD.X R3, RZ, RZ, ~R3, P0 ;  /* 0x000000ffff037224 */ /* 0x000fe400000e0e03 */
[----:B------:R-:W-:-:S04]  /*0ba0*/  IMAD.WIDE.U32 R10, R5, R26, R16 ;  /* 0x0000001a050a7225 */ /* 0x000fc800078e0010 */
[----:B------:R-:W2:Y:S01]  /*0bb0*/  LDC R20, c[0x0][0x608] ;  /* 0x00018200ff147b82 */ /* 0x000ea20000000800 */
[----:B------:R-:W-:Y:S02]  /*0bc0*/  IMAD R8, R3, R26, RZ ;  /* 0x0000001a03087224 */ /* 0x000fe400078e02ff */
[----:B------:R-:W-:Y:S02]  /*0bd0*/  IMAD.MOV.U32 R3, RZ, RZ, -0x1 ;  /* 0xffffffffff037424 */ /* 0x000fe400078e00ff */
[----:B------:R-:W-:Y:S02]  /*0be0*/  IMAD R5, R5, R27, R8 ;  /* 0x0000001b05057224 */ /* 0x000fe400078e0208 */
[----:B------:R-:W-:Y:S01]  /*0bf0*/  IMAD R26, R9, R23, R4 ;  /* 0x00000017091a7224 */ /* 0x000fe200078e0204 */
[----:B------:R-:W3:Y:S01]  /*0c00*/  LDC R28, c[0x0][0x658] ;  /* 0x00019600ff1c7b82 */ /* 0x000ee20000000800 */
[----:B------:R-:W-:Y:S01]  /*0c10*/  IMAD.IADD R5, R11, 0x1, R5 ;  /* 0x000000010b057824 */ /* 0x000fe200078e0205 */
[----:B0-----:R-:W-:Y:S01]  /*0c20*/  ISETP.NE.U32.AND P0, PT, R30, RZ, PT ;  /* 0x000000ff1e00720c */ /* 0x001fe20003f05070 */
[----:B------:R-:W-:-:S03]  /*0c30*/  IMAD.MOV.U32 R23, RZ, RZ, 0x1 ;  /* 0x00000001ff177424 */ /* 0x000fc600078e00ff */
[----:B------:R-:W-:Y:S02]  /*0c40*/  ISETP.NE.AND.EX P0, PT, R31, RZ, PT, P0 ;  /* 0x000000ff1f00720c */ /* 0x000fe40003f05300 */
[----:B------:R-:W0:Y:S01]  /*0c50*/  LDC R24, c[0x0][0x600] ;  /* 0x00018000ff187b82 */ /* 0x000e220000000800 */
[-CC-:B-1----:R-:W-:Y:S02]  /*0c60*/  SHF.R.U64 R14, R10, R12.reuse, R5.reuse ;  /* 0x0000000c0a0e7219 */ /* 0x182fe40000001205 */
[----:B------:R-:W-:-:S05]  /*0c70*/  SHF.R.U32.HI R5, RZ, R12, R5 ;  /* 0x0000000cff057219 */ /* 0x000fca0000011605 */
[----:B------:R-:W1:Y:S01]  /*0c80*/  LDC R15, c[0x0][0x648] ;  /* 0x00019200ff0f7b82 */ /* 0x000e620000000800 */
[-CC-:B--2---:R-:W-:Y:S02]  /*0c90*/  SHF.R.U64 R27, R14, R20.reuse, R5.reuse ;  /* 0x000000140e1b7219 */ /* 0x184fe40000001205 */
[----:B------:R-:W-:-:S05]  /*0ca0*/  SHF.R.U32.HI R5, RZ, R20, R5 ;  /* 0x00000014ff057219 */ /* 0x000fca0000011605 */
[----:B------:R-:W2:Y:S01]  /*0cb0*/  LDC R21, c[0x0][0x638] ;  /* 0x00018e00ff157b82 */ /* 0x000ea20000000800 */
[-CC-:B---3--:R-:W-:Y:S02]  /*0cc0*/  SHF.R.U64 R20, R27, R28.reuse, R5.reuse ;  /* 0x0000001c1b147219 */ /* 0x188fe40000001205 */
[-C--:B------:R-:W-:Y:S02]  /*0cd0*/  SHF.L.U32 R3, R3, R28.reuse, RZ ;  /* 0x0000001c03037219 */ /* 0x080fe400000006ff */
[----:B------:R-:W-:Y:S01]  /*0ce0*/  SHF.R.U32.HI R5, RZ, R28, R5 ;  /* 0x0000001cff057219 */ /* 0x000fe20000011605 */
[----:B------:R-:W-:Y:S01]  /*0cf0*/  IMAD.MOV.U32 R4, RZ, RZ, R20 ;  /* 0x000000ffff047224 */ /* 0x000fe200078e0014 */
[----:B------:R-:W-:Y:S01]  /*0d00*/  LOP3.LUT R12, RZ, R3, RZ, 0x33, !PT ;  /* 0x00000003ff0c7212 */ /* 0x000fe200078e33ff */
[----:B------:R-:W3:Y:S01]  /*0d10*/  LDC R25, c[0x0][0x610] ;  /* 0x00018400ff197b82 */ /* 0x000ee20000000800 */
[----:B------:R-:W-:Y:S05]  /*0d20*/  @!P0 BRA `(.L_x_10) ;  /* 0x0000000000288947 */ /* 0x000fea0003800000 */
[----:B------:R-:W4:Y:S02]  /*0d30*/  LDC R3, c[0x0][0x64c] ;  /* 0x00019300ff037b82 */ /* 0x000f240000000800 */
[----:B----4-:R-:W-:-:S05]  /*0d40*/  IADD3 R3, P0, R20, R3, RZ ;  /* 0x0000000314037210 */ /* 0x010fca0007f1e0ff */
        /* <DEDUP_REMOVED lines=8> */
.L_x_10:
[----:B-1----:R-:W-:Y:S01]  /*0dd0*/  SHF.R.U64 R4, R4, R15, R5 ;  /* 0x0000000f04047219 */ /* 0x002fe20000001205 */
[----:B0-----:R-:W-:Y:S01]  /*0de0*/  VIADD R5, R24, 0xffffffff ;  /* 0xffffffff18057836 */ /* 0x001fe20000000000 */
[----:B------:R-:W-:Y:S02]  /*0df0*/  SHF.L.U32 R3, R23, R28, RZ ;  /* 0x0000001c17037219 */ /* 0x000fe400000006ff */
[----:B------:R-:W-:Y:S01]  /*0e00*/  LOP3.LUT R12, R27, R12, RZ, 0xc0, !PT ;  /* 0x0000000c1b0c7212 */ /* 0x000fe200078ec0ff */
[----:B------:R-:W-:Y:S01]  /*0e10*/  IMAD.MOV R8, RZ, RZ, -R4 ;  /* 0x000000ffff087224 */ /* 0x000fe200078e0a04 */
[----:B------:R-:W-:-:S03]  /*0e20*/  SEL R7, R7, R26, !P1 ;  /* 0x0000001a07077207 */ /* 0x000fc60004800000 */
[----:B------:R-:W-:Y:S01]  /*0e30*/  IMAD R12, R3, R4, R12 ;  /* 0x00000004030c7224 */ /* 0x000fe200078e020c */
[----:B------:R-:W-:Y:S01]  /*0e40*/  LOP3.LUT R4, R14, R5, RZ, 0xc0, !PT ;  /* 0x000000050e047212 */ /* 0x000fe200078ec0ff */
[----:B--2---:R-:W-:Y:S02]  /*0e50*/  IMAD R3, R8, R21, R20 ;  /* 0x0000001508037224 */ /* 0x004fe400078e0214 */
[----:B---3--:R-:W-:Y:S02]  /*0e60*/  IMAD R7, R12, R25, R7 ;  /* 0x000000190c077224 */ /* 0x008fe400078e0207 */
[----:B------:R-:W-:Y:S02]  /*0e70*/  IMAD.MOV.U32 R5, RZ, RZ, 0x1 ;  /* 0x00000001ff057424 */ /* 0x000fe400078e00ff */
[----:B------:R-:W-:-:S03]  /*0e80*/  IMAD R4, R3, R24, R4 ;  /* 0x0000001803047224 */ /* 0x000fc600078e0204 */
[----:B------:R-:W-:Y:S02]  /*0e90*/  PRMT R3, R5, 0x7610, R3 ;  /* 0x0000761005037816 */ /* 0x000fe40000000003 */
[----:B------:R-:W-:Y:S02]  /*0ea0*/  SEL R100, R4, R7, !P1 ;  /* 0x0000000704647207 */ /* 0x000fe40004800000 */
[----:B------:R-:W-:-:S07]  /*0eb0*/  SEL R103, R7, R4, !P1 ;  /* 0x0000000407677207 */ /* 0x000fce0004800000 */
.L_x_8:
[----:B------:R-:W-:-:S08]  /*0ec0*/  NOP ;  /* 0x0000000000007918 */ /* 0x000fd00000000000 */
[----:B------:R-:W0:Y:S02]  /*0ed0*/  USETMAXREG.TRY_ALLOC.CTAPOOL UP0, 0xe8 ;  /* 0x000000e8000079c8 */ /* 0x000e240008000600 */
[----:B0-----:R-:W-:-:S13]  /*0ee0*/  PLOP3.LUT P0, PT, PT, PT, UP0, 0x80, 0x0 ;  /* 0x000000000000781c */ /* 0x001fda0003f0f008 */
[----:B------:R-:W-:Y:S05]  /*0ef0*/  @!P0 BRA `(.L_x_8) ;  /* 0xfffffffc00f08947 */ /* 0x000fea000383ffff */
[----:B------:R-:W-:Y:S01]  /*0f00*/  ULDC.64 UR4, c[0x0][0x598] ;  /* 0x0001660000047ab9 */ /* 0x000fe20000000a00 */
[----:B------:R-:W-:Y:S01]  /*0f10*/  ULDC.64 UR36, c[0x0][0x208] ;  /* 0x0000820000247ab9 */ /* 0x000fe20000000a00 */
[----:B------:R-:W-:-:S04]  /*0f20*/  ISETP.NE.U32.AND P0, PT, RZ, UR4, PT ;  /* 0x00000004ff007c0c */ /* 0x000fc8000bf05070 */
[----:B------:R-:W-:-:S13]  /*0f30*/  ISETP.NE.AND.EX P0, PT, RZ, UR5, PT, P0 ;  /* 0x00000005ff007c0c */ /* 0x000fda000bf05300 */
[----:B------:R-:W-:Y:S05]  /*0f40*/  @!P0 BRA `(.L_x_11) ;  /* 0x00000000001c8947 */ /* 0x000fea0003800000 */
[----:B------:R-:W0:Y:S02]  /*0f50*/  LDC.64 R4, c[0x0][0x598] ;  /* 0x00016600ff047b82 */ /* 0x000e240000000a00 */
[----:B0-----:R-:W2:Y:S02]  /*0f60*/  LDG.E.64 R4, desc[UR36][R4.64] ;  /* 0x0000002404047981 */ /* 0x001ea4000c1e1b00 */
[----:B--2---:R-:W-:-:S04]  /*0f70*/  ISETP.NE.U32.AND P0, PT, R4, RZ, PT ;  /* 0x000000ff0400720c */ /* 0x004fc80003f05070 */
[----:B------:R-:W-:-:S13]  /*0f80*/  ISETP.NE.AND.EX P0, PT, R5, RZ, PT, P0 ;  /* 0x000000ff0500720c */ /* 0x000fda0003f05300 */
[----:B------:R-:W-:Y:S05]  /*0f90*/  @!P0 BRA `(.L_x_11) ;  /* 0x0000000000088947 */ /* 0x000fea0003800000 */
[----:B------:R0:W5:Y:S01]  /*0fa0*/  LD.E R23, desc[UR36][R4.64] ;  /* 0x0000002404177980 */ /* 0x000162000c101900 */
[----:B------:R-:W-:Y:S05]  /*0fb0*/  BRA `(.L_x_12) ;  /* 0x0000000000247947 */ /* 0x000fea0003800000 */
.L_x_11:
[----:B------:R-:W-:Y:S02]  /*0fc0*/  ULDC.64 UR4, c[0x0][0x588] ;  /* 0x0001620000047ab9 */ /* 0x000fe40000000a00 */
[----:B------:R-:W-:-:S04]  /*0fd0*/  ISETP.NE.U32.AND P0, PT, RZ, UR4, PT ;  /* 0x00000004ff007c0c */ /* 0x000fc8000bf05070 */
[----:B------:R-:W-:-:S13]  /*0fe0*/  ISETP.NE.AND.EX P0, PT, RZ, UR5, PT, P0 ;  /* 0x00000005ff007c0c */ /* 0x000fda000bf05300 */
[----:B------:R-:W-:Y:S05]  /*0ff0*/  @!P0 BRA `(.L_x_13) ;  /* 0x00000000000c8947 */ /* 0x000fea0003800000 */
[----:B------:R-:W0:Y:S02]  /*1000*/  LDC.64 R4, c[0x0][0x588] ;  /* 0x00016200ff047b82 */ /* 0x000e240000000a00 */
[----:B0-----:R1:W5:Y:S01]  /*1010*/  LDG.E R23, desc[UR36][R4.64] ;  /* 0x0000002404177981 */ /* 0x001362000c1e1900 */
[----:B------:R-:W-:Y:S05]  /*1020*/  BRA `(.L_x_12) ;  /* 0x0000000000087947 */ /* 0x000fea0003800000 */
.L_x_13:
[----:B------:R-:W-:Y:S02]  /*1030*/  ULDC UR4, c[0x0][0x580] ;  /* 0x0001600000047ab9 */ /* 0x000fe40000000800 */
[----:B------:R-:W-:-:S07]  /*1040*/  IMAD.U32 R23, RZ, RZ, UR4 ;  /* 0x00000004ff177e24 */ /* 0x000fce000f8e00ff */
.L_x_12:
[----:B------:R-:W-:Y:S02]  /*1050*/  ULDC.64 UR4, c[0x0][0x5a0] ;  /* 0x0001680000047ab9 */ /* 0x000fe40000000a00 */
[----:B------:R-:W-:-:S04]  /*1060*/  ISETP.NE.U32.AND P0, PT, RZ, UR4, PT ;  /* 0x00000004ff007c0c */ /* 0x000fc8000bf05070 */
[----:B------:R-:W-:-:S13]  /*1070*/  ISETP.NE.AND.EX P0, PT, RZ, UR5, PT, P0 ;  /* 0x00000005ff007c0c */ /* 0x000fda000bf05300 */
[----:B------:R-:W-:Y:S05]  /*1080*/  @!P0 BRA `(.L_x_14) ;  /* 0x00000000001c8947 */ /* 0x000fea0003800000 */
[----:B01----:R-:W0:Y:S02]  /*1090*/  LDC.64 R4, c[0x0][0x5a0] ;  /* 0x00016800ff047b82 */ /* 0x003e240000000a00 */
[----:B0-----:R-:W2:Y:S02]  /*10a0*/  LDG.E.64 R4, desc[UR36][R4.64] ;  /* 0x0000002404047981 */ /* 0x001ea4000c1e1b00 */
[----:B--2---:R-:W-:-:S04]  /*10b0*/  ISETP.NE.U32.AND P0, PT, R4, RZ, PT ;  /* 0x000000ff0400720c */ /* 0x004fc80003f05070 */
[----:B------:R-:W-:-:S13]  /*10c0*/  ISETP.NE.AND.EX P0, PT, R5, RZ, PT, P0 ;  /* 0x000000ff0500720c */ /* 0x000fda0003f05300 */
[----:B------:R-:W-:Y:S05]  /*10d0*/  @!P0 BRA `(.L_x_14) ;  /* 0x0000000000088947 */ /* 0x000fea0003800000 */
[----:B------:R0:W5:Y:S01]  /*10e0*/  LD.E R90, desc[UR36][R4.64] ;  /* 0x00000024045a7980 */ /* 0x000162000c101900 */
[----:B------:R-:W-:Y:S05]  /*10f0*/  BRA `(.L_x_15) ;  /* 0x0000000000247947 */ /* 0x000fea0003800000 */
.L_x_14:
[----:B------:R-:W-:Y:S02]  /*1100*/  ULDC.64 UR4, c[0x0][0x590] ;  /* 0x0001640000047ab9 */ /* 0x000fe40000000a00 */
[----:B------:R-:W-:-:S04]  /*1110*/  ISETP.NE.U32.AND P0, PT, RZ, UR4, PT ;  /* 0x00000004ff007c0c */ /* 0x000fc8000bf05070 */
[----:B------:R-:W-:-:S13]  /*1120*/  ISETP.NE.AND.EX P0, PT, RZ, UR5, PT, P0 ;  /* 0x00000005ff007c0c */ /* 0x000fda000bf05300 */
[----:B------:R-:W-:Y:S05]  /*1130*/  @!P0 BRA `(.L_x_16) ;  /* 0x00000000000c8947 */ /* 0x000fea0003800000 */
[----:B------:R-:W2:Y:S02]  /*1140*/  LDC.64 R90, c[0x0][0x590] ;  /* 0x00016400ff5a7b82 */ /* 0x000ea40000000a00 */
[----:B--2---:R2:W5:Y:S01]  /*1150*/  LDG.E R90, desc[UR36][R90.64] ;  /* 0x000000245a5a7981 */ /* 0x004562000c1e1900 */
[----:B------:R-:W-:Y:S05]  /*1160*/  BRA `(.L_x_15) ;  /* 0x0000000000087947 */ /* 0x000fea0003800000 */
.L_x_16:
[----:B------:R-:W-:Y:S02]  /*1170*/  ULDC UR4, c[0x0][0x584] ;  /* 0x0001610000047ab9 */ /* 0x000fe40000000800 */
[----:B------:R-:W-:-:S07]  /*1180*/  IMAD.U32 R90, RZ, RZ, UR4 ;  /* 0x00000004ff5a7e24 */ /* 0x000fce000f8e00ff */
.L_x_15:
[----:B------:R-:W-:-:S13]  /*1190*/  LOP3.LUT P0, RZ, R3, 0xff, RZ, 0xc0, !PT ;  /* 0x000000ff03ff7812 */ /* 0x000fda000780c0ff */
[----:B------:R-:W-:Y:S05]  /*11a0*/  @!P0 EXIT ;  /* 0x000000000000894d */ /* 0x000fea0003800000 */
[----:B------:R-:W3:Y:S01]  /*11b0*/  LDC R93, c[0x0][0x658] ;  /* 0x00019600ff5d7b82 */ /* 0x000ee20000000800 */
[----:B------:R-:W-:Y:S01]  /*11c0*/  LOP3.LUT R6, R6, 0x1, RZ, 0xc0, !PT ;  /* 0x0000000106067812 */ /* 0x000fe200078ec0ff */
[----:B------:R-:W-:Y:S01]  /*11d0*/  ULDC.64 UR6, c[0x0][0x288] ;  /* 0x0000a20000067ab9 */ /* 0x000fe20000000a00 */
[----:B------:R-:W-:Y:S01]  /*11e0*/  SHF.R.U32.HI R3, RZ, 0x2, R95 ;  /* 0x00000002ff037819 */ /* 0x000fe2000001165f */
[----:B------:R-:W-:Y:S01]  /*11f0*/  UIADD3 UR4, UR7, 0x3f, URZ ;  /* 0x0000003f07047890 */ /* 0x000fe2000fffe03f */
[----:B------:R-:W-:Y:S01]  /*1200*/  SHF.R.U32.HI R0, RZ, 0x1, R0 ;  /* 0x00000001ff007819 */ /* 0x000fe20000011600 */
[----:B------:R-:W-:Y:S01]  /*1210*/  IMAD.SHL.U32 R88, R6, 0x40, RZ ;  /* 0x0000004006587824 */ /* 0x000fe200078e00ff */
[----:B------:R-:W-:Y:S01]  /*1220*/  LOP3.LUT R3, R3, 0x7, RZ, 0xc0, !PT ;  /* 0x0000000703037812 */ /* 0x000fe200078ec0ff */
[----:B01----:R-:W0:Y:S01]  /*1230*/  LDC.64 R4, c[0x0][0x5c8] ;  /* 0x00017200ff047b82 */ /* 0x003e220000000a00 */
[----:B------:R-:W-:Y:S01]  /*1240*/  USHF.R.S32.HI UR5, URZ, 0x1f, UR4 ;  /* 0x0000001f3f057899 */ /* 0x000fe20008011404 */
[----:B------:R-:W-:Y:S01]  /*1250*/  LOP3.LUT R0, R0, 0x30, RZ, 0xc0, !PT ;  /* 0x0000003000007812 */ /* 0x000fe200078ec0ff */
[----:B------:R-:W-:Y:S01]  /*1260*/  IMAD.MOV.U32 R8, RZ, RZ, 0x1 ;  /* 0x00000001ff087424 */ /* 0x000fe200078e00ff */
[--C-:B------:R-:W-:Y:S01]  /*1270*/  LOP3.LUT R88, R88, 0x40, R3.reuse, 0xe2, !PT ;  /* 0x0000004058587812 */ /* 0x100fe200078ee203 */
[----:B------:R-:W-:Y:S01]  /*1280*/  ULEA.HI UR5, UR5, UR4, URZ, 0x6 ;  /* 0x0000000405057291 */ /* 0x000fe2000f8f303f */
[-C--:B------:R-:W-:Y:S01]  /*1290*/  IADD3 R3, RZ, -R0.reuse, -R3 ;  /* 0x80000000ff037210 */ /* 0x080fe20007ffe803 */
[----:B------:R-:W-:Y:S01]  /*12a0*/  IMAD.U32 R7, RZ, RZ, UR6 ;  /* 0x00000006ff077e24 */ /* 0x000fe2000f8e00ff */
[----:B------:R-:W1:Y:S01]  /*12b0*/  LDC R97, c[0x0][0x600] ;  /* 0x00018000ff617b82 */ /* 0x000e620000000800 */
[----:B------:R-:W-:Y:S01]  /*12c0*/  LOP3.LUT R88, R88, R0, RZ, 0xfc, !PT ;  /* 0x0000000058587212 */ /* 0x000fe200078efcff */
[----:B------:R-:W-:Y:S01]  /*12d0*/  IMAD.MOV.U32 R0, RZ, RZ, -0x1 ;  /* 0xffffffffff007424 */ /* 0x000fe200078e00ff */
[----:B------:R-:W-:Y:S01]  /*12e0*/  USHF.R.S32.HI UR43, URZ, 0x6, UR5 ;  /* 0x000000063f2b7899 */ /* 0x000fe20008011405 */
[C---:B------:R-:W-:Y:S01]  /*12f0*/  LOP3.LUT R94, R95.reuse, 0x3, RZ, 0xc0, !PT ;  /* 0x000000035f5e7812 */ /* 0x040fe200078ec0ff */
[----:B------:R-:W-:Y:S01]  /*1300*/  IMAD R3, R6, -0x40, R3 ;  /* 0xffffffc006037824 */ /* 0x000fe200078e0203 */
[C---:B------:R-:W-:Y:S01]  /*1310*/  LOP3.LUT R96, R95.reuse, 0x80, RZ, 0xc0, !PT ;  /* 0x000000805f607812 */ /* 0x040fe200078ec0ff */
[----:B------:R-:W-:Y:S01]  /*1320*/  UISETP.LT.AND UP0, UPT, UR43, 0x1, UPT ;  /* 0x000000012b00788c */ /* 0x000fe2000bf01270 */
[-C--:B---3--:R-:W-:Y:S01]  /*1330*/  SHF.L.U32 R0, R0, R93.reuse, RZ ;  /* 0x0000005d00007219 */ /* 0x088fe200000006ff */
[----:B------:R-:W-:Y:S01]  /*1340*/  ULDC UR4, c[0x0][0x284] ;  /* 0x0000a10000047ab9 */ /* 0x000fe20000000800 */
[----:B------:R-:W-:Y:S01]  /*1350*/  IMAD R94, R94, -0x2, R7 ;  /* 0xfffffffe5e5e7824 */ /* 0x000fe200078e0207 */
[----:B------:R-:W-:Y:S01]  /*1360*/  USEL UR44, UR43, 0x1, UP0 ;  /* 0x000000012b2c7887 */ /* 0x000fe20008000000 */
[----:B------:R-:W-:Y:S01]  /*1370*/  SHF.L.U32 R93, R8, R93, RZ ;  /* 0x0000005d085d7219 */ /* 0x000fe200000006ff */
[----:B------:R-:W-:Y:S01]  /*1380*/  IMAD.SHL.U32 R95, R95, 0x2, RZ ;  /* 0x000000025f5f7824 */ /* 0x000fe200078e00ff */
[----:B------:R-:W-:Y:S01]  /*1390*/  LOP3.LUT R102, R18, 0x1, RZ, 0xfc, !PT ;  /* 0x0000000112667812 */ /* 0x000fe200078efcff */
[----:B------:R-:W-:Y:S01]  /*13a0*/  VIADD R99, R3, UR4 ;  /* 0x0000000403637c36 */ /* 0x000fe20008000000 */
[C---:B0-----:R-:W-:Y:S01]  /*13b0*/  SHF.L.U64.HI R92, R4.reuse, 0x3, R5 ;  /* 0x00000003045c7819 */ /* 0x041fe20000010205 */
[----:B--2---:R-:W-:Y:S01]  /*13c0*/  IMAD.SHL.U32 R91, R4, 0x8, RZ ;  /* 0x00000008045b7824 */ /* 0x004fe200078e00ff */
[----:B------:R-:W-:Y:S01]  /*13d0*/  SHF.R.U32.HI R96, RZ, 0x7, R96 ;  /* 0x00000007ff607819 */ /* 0x000fe20000011660 */
[----:B------:R-:W-:Y:S01]  /*13e0*/  IMAD.MOV.U32 R89, RZ, RZ, RZ ;  /* 0x000000ffff597224 */ /* 0x000fe200078e00ff */
[----:B------:R-:W-:Y:S01]  /*13f0*/  LOP3.LUT R98, RZ, R0, RZ, 0x33, !PT ;  /* 0x00000000ff627212 */ /* 0x000fe200078e33ff */
[----:B------:R-:W-:Y:S01]  /*1400*/  UIADD3 UR44, UR43, -UR44, URZ ;  /* 0x8000002c2b2c7290 */ /* 0x000fe2000fffe03f */
[----:B------:R-:W-:Y:S01]  /*1410*/  UMOV UR40, URZ ;  /* 0x0000003f00287c82 */ /* 0x000fe20008000000 */
[----:B-1----:R-:W-:Y:S01]  /*1420*/  VIADD R97, R97, 0xffffffff ;  /* 0xffffffff61617836 */ /* 0x002fe20000000000 */
[----:B------:R-:W-:-:S09]  /*1430*/  UMOV UR42, URZ ;  /* 0x0000003f002a7c82 */ /* 0x000fd20008000000 */
.L_x_162:
[----:B0-----:R-:W0:Y:S01]  /*1440*/  SHFL.IDX PT, R0, R96, RZ, 0x1f ;  /* 0x00001fff60007589 */ /* 0x001e2200000e0000 */
[----:B-1----:R-:W1:Y:S01]  /*1450*/  S2UR UR7, SR_CgaCtaId ;  /* 0x00000000000779c3 */ /* 0x002e620000008800 */
[----:B------:R-:W-:Y:S01]  /*1460*/  UMOV UR6, 0x400 ;  /* 0x0000040000067882 */ /* 0x000fe20000000000 */
[----:B0-----:R-:W-:Y:S01]  /*1470*/  R2UR UR4, R0 ;  /* 0x00000000000472ca */ /* 0x001fe200000e0000 */
[----:B-1----:R-:W-:-:S12]  /*1480*/  ULEA UR6, UR7, UR6, 0x18 ;  /* 0x0000000607067291 */ /* 0x002fd8000f8ec03f */
[----:B------:R-:W-:-:S04]  /*1490*/  ULEA.HI UR5, UR4, UR4, URZ, 0x1 ;  /* 0x0000000404057291 */ /* 0x000fc8000f8f083f */
[----:B------:R-:W-:-:S04]  /*14a0*/  ULOP3.LUT UR5, UR5, 0x7fffe, URZ, 0xc0, !UPT ;  /* 0x0007fffe05057892 */ /* 0x000fc8000f8ec03f */
[----:B------:R-:W-:-:S03]  /*14b0*/  UIADD3 UR5, UR4, -UR5, URZ ;  /* 0x8000000504057290 */ /* 0x000fc6000fffe03f */
[----:B------:R-:W-:Y:S01]  /*14c0*/  ULDC UR4, c[0x0][0x28c] ;  /* 0x0000a30000047ab9 */ /* 0x000fe20000000800 */
[----:B------:R-:W-:Y:S01]  /*14d0*/  ULEA UR5, UR5, UR6, 0xd ;  /* 0x0000000605057291 */ /* 0x000fe2000f8e683f */
[----:B------:R-:W-:-:S03]  /*14e0*/  ISETP.LT.AND P0, PT, RZ, UR4, PT ;  /* 0x00000004ff007c0c */ /* 0x000fc6000bf01270 */
[----:B------:R-:W-:-:S04]  /*14f0*/  UIADD3 UR5, UR5, 0x100, URZ ;  /* 0x0000010005057890 */ /* 0x000fc8000fffe03f */
[----:B------:R-:W-:-:S04]  /*1500*/  USHF.R.U32.HI UR5, URZ, 0x4, UR5 ;  /* 0x000000043f057899 */ /* 0x000fc80008011605 */
[----:B------:R-:W-:Y:S02]  /*1510*/  ULOP3.LUT UR45, UR5, 0x3fff, URZ, 0xc0, !UPT ;  /* 0x00003fff052d7892 */ /* 0x000fe4000f8ec03f */
[----:B--2345:R-:W-:Y:S10]  /*1520*/  @P0 BRA `(.L_x_17) ;  /* 0x0000000000400947 */ /* 0x03cff40003800000 */
[----:B------:R-:W-:Y:S01]  /*1530*/  MOV R0, 0x0 ;  /* 0x0000000000007802 */ /* 0x000fe20000000f00 */
[----:B------:R-:W-:Y:S01]  /*1540*/  ULDC.64 UR4, c[0x4][0x68] ;  /* 0x01001a0000047ab9 */ /* 0x000fe20000000a00 */
[----:B------:R-:W-:Y:S01]  /*1550*/  ULDC.64 UR6, c[0x4][0x8] ;  /* 0x0100020000067ab9 */ /* 0x000fe20000000a00 */
[----:B------:R-:W-:Y:S01]  /*1560*/  IMAD.U32 R4, RZ, RZ, UR4 ;  /* 0x00000004ff047e24 */ /* 0x000fe2000f8e00ff */
[----:B------:R0:W1:Y:S01]  /*1570*/  LDC.64 R14, c[0x4][R0] ;  /* 0x01000000000e7b82 */ /* 0x0000620000000a00 */
[----:B------:R-:W-:Y:S01]  /*1580*/  IMAD.U32 R5, RZ, RZ, UR5 ;  /* 0x00000005ff057e24 */ /* 0x000fe2000f8e00ff */
[----:B------:R-:W-:Y:S01]  /*1590*/  ULDC.64 UR4, c[0x4][0x70] ;  /* 0x01001c0000047ab9 */ /* 0x000fe20000000a00 */
[----:B------:R-:W-:Y:S02]  /*15a0*/  IMAD.U32 R10, RZ, RZ, UR6 ;  /* 0x00000006ff0a7e24 */ /* 0x000fe4000f8e00ff */
[----:B------:R-:W-:Y:S02]  /*15b0*/  IMAD.U32 R6, RZ, RZ, UR4 ;  /* 0x00000004ff067e24 */ /* 0x000fe4000f8e00ff */
[----:B------:R-:W-:-:S02]  /*15c0*/  IMAD.U32 R7, RZ, RZ, UR5 ;  /* 0x00000005ff077e24 */ /* 0x000fc4000f8e00ff */
[----:B------:R-:W-:Y:S02]  /*15d0*/  IMAD.U32 R11, RZ, RZ, UR7 ;  /* 0x00000007ff0b7e24 */ /* 0x000fe4000f8e00ff */
[----:B------:R-:W-:Y:S02]  /*15e0*/  IMAD.MOV.U32 R8, RZ, RZ, 0x1e1 ;  /* 0x000001e1ff087424 */ /* 0x000fe400078e00ff */
[----:B------:R-:W-:Y:S02]  /*15f0*/  IMAD.MOV.U32 R12, RZ, RZ, 0x1 ;  /* 0x00000001ff0c7424 */ /* 0x000fe400078e00ff */
[----:B0-----:R-:W-:-:S07]  /*1600*/  IMAD.MOV.U32 R13, RZ, RZ, RZ ;  /* 0x000000ffff0d7224 */ /* 0x001fce00078e00ff */
[----:B------:R-:W-:-:S07]  /*1610*/  LEPC R20, `(.L_x_17) ;  /* 0x000000001014794e */ /* 0x000fce0000000000 */
[----:B-1---5:R-:W-:Y:S05]  /*1620*/  CALL.ABS.NOINC R14 ;  /* 0x000000000e007343 */ /* 0x022fea0003c00000 */
.L_x_17:
[----:B------:R-:W-:-:S13]  /*1630*/  ISETP.NE.AND P0, PT, R102, 0x3, PT ;  /* 0x000000036600780c */ /* 0x000fda0003f05270 */
[----:B------:R-:W-:Y:S05]  /*1640*/  @!P0 BRA `(.L_x_18) ;  /* 0x0000000000048947 */ /* 0x000fea0003800000 */
[----:B------:R-:W-:Y:S01]  /*1650*/  BPT.TRAP 0x1 ;  /* 0x000000040000795c */ /* 0x000fe20000300000 */
.L_x_18:
[----:B------:R-:W0:Y:S01]  /*1660*/  S2UR UR5, SR_CgaCtaId ;  /* 0x00000000000579c3 */ /* 0x000e220000008800 */
[----:B------:R-:W-:Y:S01]  /*1670*/  UMOV UR4, 0x400 ;  /* 0x0000040000047882 */ /* 0x000fe20000000000 */
[----:B------:R-:W-:Y:S02]  /*1680*/  IMAD.U32 R0, RZ, RZ, UR40 ;  /* 0x00000028ff007e24 */ /* 0x000fe4000f8e00ff */
[----:B------:R-:W-:-:S03]  /*1690*/  IMAD.U32 R3, RZ, RZ, UR42 ;  /* 0x0000002aff037e24 */ /* 0x000fc6000f8e00ff */
[----:B------:R-:W-:Y:S01]  /*16a0*/  SHF.L.U32 R0, R0, 0x1f, RZ ;  /* 0x0000001f00007819 */ /* 0x000fe200000006ff */
[----:B0-----:R-:W-:-:S06]  /*16b0*/  ULEA UR4, UR5, UR4, 0x18 ;  /* 0x0000000405047291 */ /* 0x001fcc000f8ec03f */
[----:B------:R-:W-:-:S04]  /*16c0*/  IMAD.U32 R6, RZ, RZ, UR4 ;  /* 0x00000004ff067e24 */ /* 0x000fc8000f8e00ff */
[----:B------:R-:W-:-:S04]  /*16d0*/  IMAD R3, R3, 0x8, R6 ;  /* 0x0000000803037824 */ /* 0x000fc800078e0206 */
[----:B------:R0:W1:Y:S01]  /*16e0*/  SYNCS.PHASECHK.TRANS64.TRYWAIT P1, [R3+URZ], R0 ;  /* 0x00000000030075a7 */ /* 0x000062000802017f */
[----:B------:R-:W-:Y:S05]  /*16f0*/  @!P0 BRA `(.L_x_19) ;  /* 0x0000000000048947 */ /* 0x000fea0003800000 */
[----:B------:R-:W-:Y:S01]  /*1700*/  BPT.TRAP 0x1 ;  /* 0x000000040000795c */ /* 0x000fe20000300000 */
.L_x_19:
[----:B------:R-:W-:-:S05]  /*1710*/  IMAD.U32 R4, RZ, RZ, UR44 ;  /* 0x0000002cff047e24 */ /* 0x000fca000f8e00ff */
[----:B------:R-:W-:Y:S01]  /*1720*/  ISETP.GE.AND P2, PT, R4, 0x1, PT ;  /* 0x000000010400780c */ /* 0x000fe20003f46270 */
[----:B-1----:R-:W-:-:S12]  /*1730*/  @P1 BRA `(.L_x_20) ;  /* 0x0000000000081947 */ /* 0x002fd80003800000 */
[----:B------:R-:W1:Y:S02]  /*1740*/  SYNCS.PHASECHK.TRANS64.TRYWAIT P1, [R3+URZ], R0 ;  /* 0x00000000030075a7 */ /* 0x000e64000802017f */
[----:B-1----:R-:W-:Y:S05]  /*1750*/  @!P1 BRA `(.L_x_21) ;  /* 0x00000064006c9947 */ /* 0x002fea0003800000 */
.L_x_20:
[----:B------:R-:W-:Y:S05]  /*1760*/  WARPSYNC.ALL ;  /* 0x0000000000007948 */ /* 0x000fea0003800000 */
[----:B------:R-:W-:Y:S01]  /*1770*/  R2UR UR4, R6 ;  /* 0x00000000060472ca */ /* 0x000fe200000e0000 */
[----:B------:R-:W-:Y:S01]  /*1780*/  ULEA UR5, UR42, UR45, 0xa ;  /* 0x0000002d2a057291 */ /* 0x000fe2000f8e503f */
[----:B------:R-:W-:Y:S01]  /*1790*/  WARPGROUP.ARRIVE ;  /* 0x00000000000079c5 */ /* 0x000fe20000000000 */
[----:B------:R-:W-:Y:S01]  /*17a0*/  UMOV UR9, 0x40000040 ;  /* 0x4000004000097882 */ /* 0x000fe20000000000 */
[----:B------:R-:W-:-:S04]  /*17b0*/  UMOV UR11, 0x40000040 ;  /* 0x40000040000b7882 */ /* 0x000fc80000000000 */
[----:B------:R-:W-:-:S05]  /*17c0*/  UMOV UR8, UR5 ;  /* 0x0000000500087c82 */ /* 0x000fca0008000000 */
[----:B------:R-:W-:-:S04]  /*17d0*/  UIADD3 UR4, UR4, 0x8100, URZ ;  /* 0x0000810004047890 */ /* 0x000fc8000fffe03f */
[----:B------:R-:W-:-:S04]  /*17e0*/  USHF.R.U32.HI UR4, URZ, 0x4, UR4 ;  /* 0x000000043f047899 */ /* 0x000fc80008011604 */
[----:B------:R-:W-:-:S04]  /*17f0*/  ULOP3.LUT UR4, UR4, 0x3fff, URZ, 0xc0, !UPT ;  /* 0x00003fff04047892 */ /* 0x000fc8000f8ec03f */
[----:B------:R-:W-:-:S04]  /*1800*/  ULOP3.LUT UR4, UR4, 0x2000000, URZ, 0xfc, !UPT ;  /* 0x0200000004047892 */ /* 0x000fc8000f8efc3f */
[----:B------:R-:W-:-:S07]  /*1810*/  ULEA UR6, UR42, UR4, 0xa ;  /* 0x000000042a067291 */ /* 0x000fce000f8e503f */
[----:B------:R-:W-:Y:S02]  /*1820*/  UMOV UR10, UR6 ;  /* 0x00000006000a7c82 */ /* 0x000fe40008000000 */
[----:B------:R-:W-:Y:S01]  /*1830*/  HGMMA.64x128x16.F32 R24, gdesc[UR8].tnspA.tnspB, RZ, !UPT, gsb0 ;  /* 0x61e00000081879f0 */ /* 0x000fe2000c0008ff */
[----:B------:R-:W-:Y:S02]  /*1840*/  UIADD3 UR8, UR5, 0x80, URZ ;  /* 0x0000008005087890 */ /* 0x000fe4000fffe03f */
[----:B------:R-:W-:Y:S01]  /*1850*/  UIADD3 UR10, UR6, 0x80, URZ ;  /* 0x00000080060a7890 */ /* 0x000fe2000fffe03f */
[----:B------:R-:W-:Y:S01]  /*1860*/  UMOV UR9, 0x40000040 ;  /* 0x4000004000097882 */ /* 0x000fe20000000000 */
[----:B------:R-:W-:Y:S01]  /*1870*/  UMOV UR11, 0x40000040 ;  /* 0x40000040000b7882 */ /* 0x000fe20000000000 */
[----:B------:R-:W-:Y:S02]  /*1880*/  WARPGROUP.DEPBAR.LE gsb0, 0x0 ;  /* 0x00008000000079c5 */ /* 0x000fe40000010000 */
[----:B------:R-:W-:-:S06]  /*1890*/  WARPGROUP.ARRIVE ;  /* 0x00000000000079c5 */ /* 0x000fcc0000000000 */
[----:B------:R-:W-:Y:S01]  /*18a0*/  HGMMA.64x128x16.F32 R24, gdesc[UR8].tnspA.tnspB, R24, gsb0 ;  /* 0x61e00000081879f0 */ /* 0x000fe20008000818 */
        /* <DEDUP_REMOVED lines=13> */
[----:B------:R-:W-:Y:S03]  /*1980*/  HGMMA.64x128x16.F32 R24, gdesc[UR8].tnspA.tnspB, R24, gsb0 ;  /* 0x61e00000081879f0 */ /* 0x000fe60008000818 */
[----:B------:R-:W-:Y:S02]  /*1990*/  WARPGROUP.DEPBAR.LE gsb0, 0x0 ;  /* 0x00008000000079c5 */ /* 0x000fe40000010000 */
[----:B------:R-:W-:Y:S05]  /*19a0*/  @!P2 BRA `(.L_x_22) ;  /* 0x000000040028a947 */ /* 0x000fea0003800000 */
[----:B------:R-:W-:Y:S01]  /*19b0*/  UIADD3 UR5, UR42, 0x1, URZ ;  /* 0x000000012a057890 */ /* 0x000fe2000fffe03f */
[----:B01----:R-:W-:Y:S02]  /*19c0*/  IMAD.U32 R0, RZ, RZ, UR44 ;  /* 0x0000002cff007e24 */ /* 0x003fe4000f8e00ff */
[----:B------:R-:W-:Y:S01]  /*19d0*/  IMAD.U32 R3, RZ, RZ, UR42 ;  /* 0x0000002aff037e24 */ /* 0x000fe2000f8e00ff */
[----:B------:R-:W-:-:S04]  /*19e0*/  UISETP.NE.AND UP0, UPT, UR5, 0x2, UPT ;  /* 0x000000020500788c */ /* 0x000fc8000bf05270 */
[----:B------:R-:W-:Y:S02]  /*19f0*/  USEL UR6, URZ, 0x1, UP0 ;  /* 0x000000013f067887 */ /* 0x000fe40008000000 */
[----:B------:R-:W-:Y:S02]  /*1a00*/  USEL UR5, UR5, URZ, UP0 ;  /* 0x0000003f05057287 */ /* 0x000fe40008000000 */
[----:B------:R-:W-:-:S06]  /*1a10*/  ULOP3.LUT UR6, UR40, UR6, URZ, 0x3c, !UPT ;  /* 0x0000000628067292 */ /* 0x000fcc000f8e3c3f */
[----:B------:R-:W-:-:S07]  /*1a20*/  IMAD.U32 R7, RZ, RZ, UR6 ;  /* 0x00000006ff077e24 */ /* 0x000fce000f8e00ff */
.L_x_29:
[----:B------:R-:W-:Y:S05]  /*1a30*/  @!P0 BRA `(.L_x_23) ;  /* 0x0000000000048947 */ /* 0x000fea0003800000 */
[----:B------:R-:W-:Y:S01]  /*1a40*/  BPT.TRAP 0x1 ;  /* 0x000000040000795c */ /* 0x000fe20000300000 */
.L_x_23:
[----:B------:R-:W0:Y:S01]  /*1a50*/  S2UR UR7, SR_CgaCtaId ;  /* 0x00000000000779c3 */ /* 0x000e220000008800 */
[----:B------:R-:W-:Y:S01]  /*1a60*/  UMOV UR6, 0x400 ;  /* 0x0000040000067882 */ /* 0x000fe20000000000 */
[----:B------:R-:W-:Y:S01]  /*1a70*/  IMAD.U32 R5, RZ, RZ, UR5 ;  /* 0x00000005ff057e24 */ /* 0x000fe2000f8e00ff */
[----:B------:R-:W-:Y:S01]  /*1a80*/  SHF.L.U32 R4, R7, 0x1f, RZ ;  /* 0x0000001f07047819 */ /* 0x000fe200000006ff */
[----:B0-----:R-:W-:-:S06]  /*1a90*/  ULEA UR6, UR7, UR6, 0x18 ;  /* 0x0000000607067291 */ /* 0x001fcc000f8ec03f */
[----:B------:R-:W-:-:S04]  /*1aa0*/  IMAD.U32 R6, RZ, RZ, UR6 ;  /* 0x00000006ff067e24 */ /* 0x000fc8000f8e00ff */
[----:B------:R-:W-:-:S04]  /*1ab0*/  IMAD R5, R5, 0x8, R6 ;  /* 0x0000000805057824 */ /* 0x000fc800078e0206 */
[----:B------:R0:W1:Y:S01]  /*1ac0*/  SYNCS.PHASECHK.TRANS64.TRYWAIT P1, [R5+URZ], R4 ;  /* 0x00000004050075a7 */ /* 0x000062000802017f */
[----:B------:R-:W-:Y:S05]  /*1ad0*/  @!P0 BRA `(.L_x_24) ;  /* 0x0000000000048947 */ /* 0x000fea0003800000 */
[----:B------:R-:W-:Y:S01]  /*1ae0*/  BPT.TRAP 0x1 ;  /* 0x000000040000795c */ /* 0x000fe20000300000 */
.L_x_24:
[----:B-1----:R-:W-:Y:S05]  /*1af0*/  @P1 BRA `(.L_x_25) ;  /* 0x0000000000081947 */ /* 0x002fea0003800000 */
[----:B------:R-:W1:Y:S02]  /*1b00*/  SYNCS.PHASECHK.TRANS64.TRYWAIT P1, [R5+URZ], R4 ;  /* 0x00000004050075a7 */ /* 0x000e64000802017f */
[----:B-1----:R-:W-:Y:S05]  /*1b10*/  @!P1 BRA `(.L_x_26) ;  /* 0x0000006000909947 */ /* 0x002fea0003800000 */
.L_x_25:
[----:B------:R-:W-:Y:S01]  /*1b20*/  ULEA UR6, UR5, UR45, 0xa ;  /* 0x0000002d05067291 */ /* 0x000fe2000f8e503f */
[----:B------:R-:W-:Y:S01]  /*1b30*/  WARPGROUP.ARRIVE ;  /* 0x00000000000079c5 */ /* 0x000fe20000000000 */
[----:B------:R-:W-:Y:S01]  /*1b40*/  ULEA UR7, UR5, UR4, 0xa ;  /* 0x0000000405077291 */ /* 0x000fe2000f8e503f */
[----:B------:R-:W-:Y:S01]  /*1b50*/  UMOV UR9, 0x40000040 ;  /* 0x4000004000097882 */ /* 0x000fe20000000000 */
[----:B------:R-:W-:-:S03]  /*1b60*/  UMOV UR11, 0x40000040 ;  /* 0x40000040000b7882 */ /* 0x000fc60000000000 */
[----:B------:R-:W-:Y:S02]  /*1b70*/  UMOV UR8, UR6 ;  /* 0x0000000600087c82 */ /* 0x000fe40008000000 */
[----:B------:R-:W-:Y:S02]  /*1b80*/  UMOV UR10, UR7 ;  /* 0x00000007000a7c82 */ /* 0x000fe40008000000 */
[----:B------:R-:W-:Y:S01]  /*1b90*/  HGMMA.64x128x16.F32 R24, gdesc[UR8].tnspA.tnspB, R24, gsb0 ;  /* 0x61e00000081879f0 */ /* 0x000fe20008000818 */
[----:B------:R-:W-:Y:S02]  /*1ba0*/  UIADD3 UR8, UR6, 0x80, URZ ;  /* 0x0000008006087890 */ /* 0x000fe4000fffe03f */
[----:B------:R-:W-:Y:S01]  /*1bb0*/  UIADD3 UR10, UR7, 0x80, URZ ;  /* 0x00000080070a7890 */ /* 0x000fe2000fffe03f */
[----:B------:R-:W-:Y:S01]  /*1bc0*/  UMOV UR9, 0x40000040 ;  /* 0x4000004000097882 */ /* 0x000fe20000000000 */
[----:B------:R-:W-:Y:S01]  /*1bd0*/  UMOV UR11, 0x40000040 ;  /* 0x40000040000b7882 */ /* 0x000fe20000000000 */
[----:B------:R-:W-:-:S02]  /*1be0*/  WARPGROUP.DEPBAR.LE gsb0, 0x0 ;  /* 0x00008000000079c5 */ /* 0x000fc40000010000 */
        /* <DEDUP_REMOVED lines=18> */
[----:B------:R-:W-:Y:S01]  /*1d10*/  BPT.TRAP 0x1 ;  /* 0x000000040000795c */ /* 0x000fe20000300000 */
.L_x_27:
[----:B------:R-:W-:-:S13]  /*1d20*/  ISETP.NE.AND P1, PT, R22, RZ, PT ;  /* 0x000000ff1600720c */ /* 0x000fda0003f25270 */
[----:B01----:R-:W-:-:S04]  /*1d30*/  @P1 IMAD R4, R3, 0x8, R6 ;  /* 0x0000000803041824 */ /* 0x003fc800078e0206 */
[----:B------:R-:W-:-:S05]  /*1d40*/  @P1 VIADD R4, R4, 0x10 ;  /* 0x0000001004041836 */ /* 0x000fca0000000000 */
[----:B------:R-:W-:-:S04]  /*1d50*/  @P1 PRMT R4, R19, 0x654, R4 ;  /* 0x0000065413041816 */ /* 0x000fc80000000004 */
[----:B------:R0:W-:Y:S01]  /*1d60*/  @P1 SYNCS.ARRIVE.TRANS64.RED.A1T0 RZ, [R4+URZ], RZ ;  /* 0x000000ff04ff19a7 */ /* 0x0001e2000810043f */
[----:B------:R-:W-:-:S13]  /*1d70*/  ISETP.GT.U32.AND P1, PT, R18, 0x1, PT ;  /* 0x000000011200780c */ /* 0x000fda0003f24070 */
[----:B0-----:R-:W-:Y:S05]  /*1d80*/  @P1 BRA `(.L_x_28) ;  /* 0x0000000000041947 */ /* 0x001fea0003800000 */
[----:B------:R-:W-:Y:S01]  /*1d90*/  BPT.TRAP 0x1 ;  /* 0x000000040000795c */ /* 0x000fe20000300000 */
.L_x_28:
[----:B------:R-:W-:Y:S01]  /*1da0*/  UIADD3 UR5, UR5, 0x1, URZ ;  /* 0x0000000105057890 */ /* 0x000fe2000fffe03f */
[C---:B------:R-:W-:Y:S01]  /*1db0*/  ISETP.GT.AND P2, PT, R0.reuse, 0x1, PT ;  /* 0x000000010000780c */ /* 0x040fe20003f44270 */
[----:B------:R-:W-:Y:S02]  /*1dc0*/  VIADD R3, R3, 0x1 ;  /* 0x0000000103037836 */ /* 0x000fe40000000000 */
[----:B------:R-:W-:Y:S01]  /*1dd0*/  UISETP.NE.AND UP0, UPT, UR5, 0x2, UPT ;  /* 0x000000020500788c */ /* 0x000fe2000bf05270 */
[----:B------:R-:W-:Y:S02]  /*1de0*/  VIADD R0, R0, 0xffffffff ;  /* 0xffffffff00007836 */ /* 0x000fe40000000000 */
[C---:B------:R-:W-:Y:S01]  /*1df0*/  ISETP.NE.AND P1, PT, R3.reuse, 0x2, PT ;  /* 0x000000020300780c */ /* 0x040fe20003f25270 */
[----:B------:R-:W-:Y:S02]  /*1e00*/  USEL UR6, URZ, 0x1, UP0 ;  /* 0x000000013f067887 */ /* 0x000fe40008000000 */
[----:B------:R-:W-:Y:S01]  /*1e10*/  USEL UR5, UR5, URZ, UP0 ;  /* 0x0000003f05057287 */ /* 0x000fe20008000000 */
[----:B------:R-:W-:-:S03]  /*1e20*/  SEL R3, R3, RZ, P1 ;  /* 0x000000ff03037207 */ /* 0x000fc60000800000 */
[----:B------:R-:W-:Y:S01]  /*1e30*/  LOP3.LUT R7, R7, UR6, RZ, 0x3c, !PT ;  /* 0x0000000607077c12 */ /* 0x000fe2000f8e3cff */
[----:B------:R-:W-:Y:S07]  /*1e40*/  @P2 BRA `(.L_x_29) ;  /* 0xfffffff800f82947 */ /* 0x000fee000383ffff */
.L_x_22:
[----:B01----:R-:W0:Y:S02]  /*1e50*/  LDC R0, c[0x0][0x28c] ;  /* 0x0000a300ff007b82 */ /* 0x003e240000000800 */
[----:B0-----:R-:W-:-:S13]  /*1e60*/  ISETP.GE.AND P1, PT, R0, 0x1, PT ;  /* 0x000000010000780c */ /* 0x001fda0003f26270 */
[----:B------:R-:W-:Y:S05]  /*1e70*/  @!P1 BRA `(.L_x_30) ;  /* 0x0000000000389947 */ /* 0x000fea0003800000 */
[----:B------:R-:W-:Y:S05]  /*1e80*/  @!P0 BRA `(.L_x_31) ;  /* 0x0000000000048947 */ /* 0x000fea0003800000 */
[----:B------:R-:W-:Y:S01]  /*1e90*/  BPT.TRAP 0x1 ;  /* 0x000000040000795c */ /* 0x000fe20000300000 */
.L_x_31:
[----:B------:R-:W-:-:S13]  /*1ea0*/  ISETP.NE.AND P0, PT, R22, RZ, PT ;  /* 0x000000ff1600720c */ /* 0x000fda0003f05270 */
[----:B------:R-:W-:-:S05]  /*1eb0*/  VOTEU.ANY UP0, P0 ;  /* 0x00000000003f7886 */ /* 0x000fca0000000100 */
[----:B------:R-:W-:-:S06]  /*1ec0*/  @UP0 UIADD3 UR4, UR44, UR42, URZ ;  /* 0x0000002a2c040290 */ /* 0x000fcc000fffe03f */
[----:B------:R-:W-:-:S04]  /*1ed0*/  IMAD.U32 R0, RZ, RZ, UR4 ;  /* 0x00000004ff007e24 */ /* 0x000fc8000f8e00ff */
[----:B------:R-:W-:-:S05]  /*1ee0*/  @P0 IMAD.SHL.U32 R0, R0, 0x8, RZ ;  /* 0x0000000800000824 */ /* 0x000fca00078e00ff */
[----:B------:R-:W-:-:S04]  /*1ef0*/  @P0 LOP3.LUT R0, R0, 0x8, RZ, 0xc0, !PT ;  /* 0x0000000800000812 */ /* 0x000fc800078ec0ff */
[----:B------:R-:W-:-:S04]  /*1f00*/  @P0 IADD3 R0, R6, 0x10, R0 ;  /* 0x0000001006000810 */ /* 0x000fc80007ffe000 */
[----:B------:R-:W-:-:S04]  /*1f10*/  @P0 PRMT R0, R19, 0x654, R0 ;  /* 0x0000065413000816 */ /* 0x000fc80000000000 */
[----:B------:R0:W-:Y:S01]  /*1f20*/  @P0 SYNCS.ARRIVE.TRANS64.RED.A1T0 RZ, [R0+URZ], RZ ;  /* 0x000000ff00ff09a7 */ /* 0x0001e2000810043f */
[----:B------:R-:W-:-:S13]  /*1f30*/  ISETP.GT.U32.AND P0, PT, R18, 0x1, PT ;  /* 0x000000011200780c */ /* 0x000fda0003f04070 */
[----:B0-----:R-:W-:Y:S05]  /*1f40*/  @P0 BRA `(.L_x_30) ;  /* 0x0000000000040947 */ /* 0x001fea0003800000 */
[----:B------:R-:W-:Y:S01]  /*1f50*/  BPT.TRAP 0x1 ;  /* 0x000000040000795c */ /* 0x000fe20000300000 */
.L_x_30:
[----:B------:R-:W-:Y:S01]  /*1f60*/  IMAD.SHL.U32 R100, R100, 0x80, RZ ;  /* 0x0000008064647824 */ /* 0x000fe200078e00ff */
[----:B------:R-:W-:Y:S01]  /*1f70*/  ULDC UR6, c[0x0][0x288] ;  /* 0x0000a20000067ab9 */ /* 0x000fe20000000800 */
[----:B------:R-:W-:Y:S01]  /*1f80*/  SHF.R.S32.HI R11, RZ, 0x1f, R101 ;  /* 0x0000001fff0b7819 */ /* 0x000fe20000011465 */
[C---:B------:R-:W-:Y:S01]  /*1f90*/  IMAD.SHL.U32 R6, R103.reuse, 0x80, RZ ;  /* 0x0000008067067824 */ /* 0x040fe200078e00ff */
[----:B------:R-:W-:Y:S01]  /*1fa0*/  ULDC.64 UR4, c[0x0][0x5d0] ;  /* 0x0001740000047ab9 */ /* 0x000fe20000000a00 */
[C---:B------:R-:W-:Y:S01]  /*1fb0*/  LOP3.LUT R8, R100.reuse, 0x6, R95, 0xf8, !PT ;  /* 0x0000000664087812 */ /* 0x040fe200078ef85f */
[----:B------:R-:W-:Y:S01]  /*1fc0*/  IMAD.WIDE R104, R103, 0x80, R88 ;  /* 0x0000008067687825 */ /* 0x000fe200078e0258 */
[----:B------:R-:W-:Y:S01]  /*1fd0*/  ISETP.GE.AND P0, PT, R100, UR6, PT ;  /* 0x0000000664007c0c */ /* 0x000fe2000bf06270 */
[----:B------:R-:W-:Y:S01]  /*1fe0*/  ULDC UR6, c[0x0][0x284] ;  /* 0x0000a10000067ab9 */ /* 0x000fe20000000800 */
[----:B------:R-:W-:Y:S01]  /*1ff0*/  SHF.R.S32.HI R9, RZ, 0x1f, R8 ;  /* 0x0000001fff097819 */ /* 0x000fe20000011408 */
[----:B------:R-:W-:Y:S01]  /*2000*/  IMAD R0, R11, UR4, RZ ;  /* 0x000000040b007c24 */ /* 0x000fe2000f8e02ff */
[----:B------:R-:W-:-:S03]  /*2010*/  ISETP.GE.OR P0, PT, R6, UR6, P0 ;  /* 0x0000000606007c0c */ /* 0x000fc60008706670 */
[C---:B------:R-:W-:Y:S02]  /*2020*/  IMAD R3, R101.reuse, UR5, R0 ;  /* 0x0000000565037c24 */ /* 0x040fe4000f8e0200 */
[----:B------:R-:W-:Y:S01]  /*2030*/  IMAD.WIDE.U32 R4, R101, UR4, R8 ;  /* 0x0000000465047c25 */ /* 0x000fe2000f8e0008 */
[----:B------:R-:W-:-:S03]  /*2040*/  ULDC.64 UR4, c[0x0][0x5c8] ;  /* 0x0001720000047ab9 */ /* 0x000fc60000000a00 */
[----:B------:R-:W-:Y:S02]  /*2050*/  IMAD R7, R105, UR4, RZ ;  /* 0x0000000469077c24 */ /* 0x000fe4000f8e02ff */
[----:B------:R-:W-:Y:S02]  /*2060*/  IMAD.IADD R5, R5, 0x1, R3 ;  /* 0x0000000105057824 */ /* 0x000fe400078e0203 */
[C---:B------:R-:W-:Y:S02]  /*2070*/  IMAD R7, R104.reuse, UR5, R7 ;  /* 0x0000000568077c24 */ /* 0x040fe4000f8e0207 */
[----:B------:R-:W-:-:S04]  /*2080*/  IMAD.WIDE.U32 R106, R104, UR4, R4 ;  /* 0x00000004686a7c25 */ /* 0x000fc8000f8e0004 */
[----:B------:R-:W-:Y:S01]  /*2090*/  IMAD.MOV.U32 R0, RZ, RZ, -0x1 ;  /* 0xffffffffff007424 */ /* 0x000fe200078e00ff */
[----:B------:R-:W-:Y:S06]  /*20a0*/  @P0 BRA `(.L_x_32) ;  /* 0x00000040001c0947 */ /* 0x000fec0003800000 */
[----:B-----5:R-:W-:Y:S01]  /*20b0*/  FSETP.NEU.AND P0, PT, R90, RZ, PT ;  /* 0x000000ff5a00720b */ /* 0x020fe20003f0d000 */
[----:B------:R-:W-:Y:S01]  /*20c0*/  IMAD.IADD R4, R94, 0x1, -R100 ;  /* 0x000000015e047824 */ /* 0x000fe200078e0a64 */
[----:B------:R-:W-:Y:S01]  /*20d0*/  BSSY B0, `(.L_x_32) ;  /* 0x0000404000007945 */ /* 0x000fe20003800000 */
[----:B------:R-:W-:Y:S02]  /*20e0*/  IMAD.IADD R3, R99, 0x1, -R6 ;  /* 0x0000000163037824 */ /* 0x000fe400078e0a06 */
[----:B------:R-:W-:Y:S01]  /*20f0*/  IMAD.IADD R103, R107, 0x1, R7 ;  /* 0x000000016b677824 */ /* 0x000fe200078e0207 */
[----:B------:R-:W-:-:S04]  /*2100*/  ISETP.GT.AND P2, PT, R4, RZ, PT ;  /* 0x000000ff0400720c */ /* 0x000fc80003f44270 */
[----:B------:R-:W-:-:S03]  /*2110*/  ISETP.GT.AND P1, PT, R3, RZ, P2 ;  /* 0x000000ff0300720c */ /* 0x000fc60001724270 */
[----:B------:R-:W-:Y:S10]  /*2120*/  @!P0 BRA `(.L_x_33) ;  /* 0x0000002c00288947 */ /* 0x000ff40003800000 */
[----:B------:R-:W0:Y:S01]  /*2130*/  LDC.64 R110, c[0x0][0x5b8] ;  /* 0x00016e00ff6e7b82 */ /* 0x000e220000000a00 */
[----:B------:R-:W-:-:S07]  /*2140*/  ULDC.64 UR4, c[0x0][0x5c0] ;  /* 0x0001700000047ab9 */ /* 0x000fce0000000a00 */
[----:B------:R-:W1:Y:S08]  /*2150*/  LDC.64 R112, c[0x0][0x5b0] ;  /* 0x00016c00ff707b82 */ /* 0x000e700000000a00 */
[----:B------:R-:W2:Y:S01]  /*2160*/  LDC.64 R114, c[0x0][0x5a8] ;  /* 0x00016a00ff727b82 */ /* 0x000ea20000000a00 */
[-C--:B0-----:R-:W-:Y:S02]  /*2170*/  IMAD R6, R11, R110.reuse, RZ ;  /* 0x0000006e0b067224 */ /* 0x081fe400078e02ff */
[----:B------:R-:W-:-:S04]  /*2180*/  IMAD.WIDE.U32 R108, R101, R110, R8 ;  /* 0x0000006e656c7225 */ /* 0x000fc800078e0008 */
[----:B------:R-:W-:Y:S02]  /*2190*/  IMAD R107, R101, R111, R6 ;  /* 0x0000006f656b7224 */ /* 0x000fe400078e0206 */
[-C--:B-1----:R-:W-:Y:S02]  /*21a0*/  IMAD R5, R105, R112.reuse, RZ ;  /* 0x0000007069057224 */ /* 0x082fe400078e02ff */
[----:B------:R-:W-:Y:S02]  /*21b0*/  IMAD.IADD R13, R109, 0x1, R107 ;  /* 0x000000016d0d7824 */ /* 0x000fe400078e026b */
[----:B------:R-:W-:Y:S02]  /*21c0*/  IMAD.MOV.U32 R12, RZ, RZ, R108 ;  /* 0x000000ffff0c7224 */ /* 0x000fe400078e006c */
[C---:B------:R-:W-:Y:S02]  /*21d0*/  IMAD R111, R104.reuse, R113, R5 ;  /* 0x00000071686f7224 */ /* 0x040fe400078e0205 */
[----:B------:R-:W-:-:S04]  /*21e0*/  IMAD.WIDE.U32 R6, R104, R112, R12 ;  /* 0x0000007068067225 */ /* 0x000fc800078e000c */
[----:B------:R-:W-:Y:S01]  /*21f0*/  IMAD.IADD R5, R7, 0x1, R111 ;  /* 0x0000000107057824 */ /* 0x000fe200078e026f */
[----:B--2---:R-:W-:-:S04]  /*2200*/  LEA R14, P0, R6, R114, 0x1 ;  /* 0x00000072060e7211 */ /* 0x004fc800078008ff */
[----:B------:R-:W-:-:S05]  /*2210*/  LEA.HI.X R15, R6, R115, R5, 0x1, P0 ;  /* 0x00000073060f7211 */ /* 0x000fca00000f0c05 */
[----:B------:R0:W2:Y:S01]  /*2220*/  @P1 LDG.E.LTC128B.U16 R5, desc[UR36][R14.64] ;  /* 0x000000240e051981 */ /* 0x0000a2000c1e1520 */
[----:B------:R-:W-:Y:S01]  /*2230*/  LEA R10, P0, R106, UR4, 0x1 ;  /* 0x000000046a0a7c11 */ /* 0x000fe2000f8008ff */
[----:B------:R-:W-:Y:S01]  /*2240*/  IMAD.WIDE.U32 R6, R104, R112, R8 ;  /* 0x0000007068067225 */ /* 0x000fe200078e0008 */
[----:B------:R-:W-:Y:S03]  /*2250*/  BSSY B1, `(.L_x_34) ;  /* 0x0000012000017945 */ /* 0x000fe60003800000 */
[----:B------:R-:W-:Y:S02]  /*2260*/  IMAD.IADD R7, R111, 0x1, R7 ;  /* 0x000000016f077824 */ /* 0x000fe400078e0207 */
[----:B------:R-:W-:Y:S01]  /*2270*/  IMAD.WIDE.U32 R20, R101, R110, R6 ;  /* 0x0000006e65147225 */ /* 0x000fe200078e0006 */
[----:B0-----:R-:W-:-:S03]  /*2280*/  SHF.L.U64.HI R15, R112, 0x3, R113 ;  /* 0x00000003700f7819 */ /* 0x001fc60000010271 */
[----:B------:R-:W-:Y:S01]  /*2290*/  IMAD.IADD R7, R107, 0x1, R21 ;  /* 0x000000016b077824 */ /* 0x000fe200078e0215 */
[----:B------:R-:W-:Y:S01]  /*22a0*/  LEA R6, P4, R20, R114, 0x1 ;  /* 0x0000007214067211 */ /* 0x000fe200078808ff */
[----:B------:R-:W-:-:S03]  /*22b0*/  IMAD.SHL.U32 R14, R112, 0x8, RZ ;  /* 0x00000008700e7824 */ /* 0x000fc600078e00ff */
[----:B------:R-:W-:Y:S01]  /*22c0*/  LEA.HI.X R7, R20, R115, R7, 0x1, P4 ;  /* 0x0000007314077211 */ /* 0x000fe200020f0c07 */
[----:B--2---:R-:W-:-:S05]  /*22d0*/  HADD2.F32 R11, -RZ, R5.H0_H0 ;  /* 0x20000005ff0b7230 */ /* 0x004fca0000004100 */
[----:B------:R-:W-:-:S04]  /*22e0*/  FMUL R11, R11, R90 ;  /* 0x0000005a0b0b7220 */ /* 0x000fc80000400000 */
[----:B------:R-:W-:Y:S01]  /*22f0*/  FFMA R24, R24, R23, R11 ;  /* 0x0000001718187223 */ /* 0x000fe2000000000b */
[----:B------:R-:W-:Y:S02]  /*2300*/  LEA.HI.X R11, R106, UR5, R103, 0x1, P0 ;  /* 0x000000056a0b7c11 */ /* 0x000fe400080f0c67 */
[----:B------:R-:W-:Y:S02]  /*2310*/  ISETP.GT.AND P0, PT, R4, 0x1, PT ;  /* 0x000000010400780c */ /* 0x000fe40003f04270 */
[----:B------:R-:W-:Y:S02]  /*2320*/  F2FP.F16.F32.PACK_AB R24, RZ, R24 ;  /* 0x00000018ff18723e */ /* 0x000fe400000000ff */
[----:B------:R-:W-:-:S03]  /*2330*/  ISETP.GT.AND P3, PT, R3, RZ, P0 ;  /* 0x000000ff0300720c */ /* 0x000fc60000764270 */
[----:B------:R0:W-:Y:S10]  /*2340*/  @P1 STG.E.U16 desc[UR36][R10.64], R24 ;  /* 0x000000180a001986 */ /* 0x0001f4000c101524 */
[----:B------:R-:W-:Y:S05]  /*2350*/  @!P3 BRA `(.L_x_35) ;  /* 0x000000000004b947 */ /* 0x000fea0003800000 */
[----:B------:R1:W5:Y:S02]  /*2360*/  LDG.E.LTC128B.U16 R5, desc[UR36][R6.64+0x2] ;  /* 0x0000022406057981 */ /* 0x000364000c1e1520 */
.L_x_35:
[----:B------:R-:W-:Y:S05]  /*2370*/  BSYNC B1 ;  /* 0x0000000000017941 */ /* 0x000fea0003800000 */
.L_x_34:
[----:B-----5:R-:W-:Y:S01]  /*2380*/  HADD2.F32 R103, -RZ, R5.H0_H0 ;  /* 0x20000005ff677230 */ /* 0x020fe20000004100 */
[----:B------:R-:W-:Y:S01]  /*2390*/  ISETP.GT.AND P2, PT, R3, 0x8, P2 ;  /* 0x000000080300780c */ /* 0x000fe20001744270 */
[----:B------:R-:W-:Y:S01]  /*23a0*/  IMAD.WIDE.U32 R20, R104, R112, R14 ;  /* 0x0000007068147225 */ /* 0x000fe200078e000e */
[----:B0-----:R-:W-:-:S03]  /*23b0*/  PRMT R24, R5, 0x7610, R24 ;  /* 0x0000761005187816 */ /* 0x001fc60000000018 */
[----:B------:R-:W-:Y:S01]  /*23c0*/  FMUL R12, R103, R90 ;  /* 0x0000005a670c7220 */ /* 0x000fe20000400000 */
[----:B------:R-:W-:Y:S01]  /*23d0*/  IMAD.IADD R111, R111, 0x1, R21 ;  /* 0x000000016f6f7824 */ /* 0x000fe200078e0215 */
[----:B------:R-:W-:Y:S02]  /*23e0*/  IADD3 R108, P1, R108, R20, RZ ;  /* 0x000000146c6c7210 */ /* 0x000fe40007f3e0ff */
[----:B------:R-:W-:-:S03]  /*23f0*/  FFMA R12, R25, R23, R12 ;  /* 0x00000017190c7223 */ /* 0x000fc6000000000c */
[----:B------:R-:W-:Y:S01]  /*2400*/  IMAD.X R13, R111, 0x1, R13, P1 ;  /* 0x000000016f0d7824 */ /* 0x000fe200008e060d */
[C---:B------:R-:W-:Y:S02]  /*2410*/  LEA R14, P1, R108.reuse, R114, 0x1 ;  /* 0x000000726c0e7211 */ /* 0x040fe400078208ff */
[----:B------:R-:W-:Y:S02]  /*2420*/  F2FP.F16.F32.PACK_AB R12, RZ, R12 ;  /* 0x0000000cff0c723e */ /* 0x000fe400000000ff */
[----:B------:R-:W-:Y:S02]  /*2430*/  LEA.HI.X R15, R108, R115, R13, 0x1, P1 ;  /* 0x000000736c0f7211 */ /* 0x000fe400008f0c0d */
[----:B------:R-:W-:-:S05]  /*2440*/  PRMT R21, R12, 0x7610, R21 ;  /* 0x000076100c157816 */ /* 0x000fca0000000015 */
[----:B------:R0:W-:Y:S04]  /*2450*/  @P3 STG.E.U16 desc[UR36][R10.64+0x2], R21 ;  /* 0x000002150a003986 */ /* 0x0001e8000c101524 */
[----:B------:R-:W2:Y:S01]  /*2460*/  @P2 LDG.E.LTC128B.U16 R24, desc[UR36][R14.64] ;  /* 0x000000240e182981 */ /* 0x000ea2000c1e1520 */
[----:B------:R-:W-:Y:S01]  /*2470*/  IADD3 R20, P1, R8, R20, RZ ;  /* 0x0000001408147210 */ /* 0x000fe20007f3e0ff */
[----:B------:R-:W-:Y:S01]  /*2480*/  BSSY B1, `(.L_x_36) ;  /* 0x0000011000017945 */ /* 0x000fe20003800000 */
[----:B------:R-:W-:Y:S02]  /*2490*/  SHF.L.U64.HI R13, R91, 0x1, R92 ;  /* 0x000000015b0d7819 */ /* 0x000fe4000001025c */
[----:B------:R-:W-:Y:S01]  /*24a0*/  ISETP.GT.AND P0, PT, R3, 0x8, P0 ;  /* 0x000000080300780c */ /* 0x000fe20000704270 */
[----:B0-----:R-:W-:Y:S01]  /*24b0*/  IMAD.X R21, R9, 0x1, R111, P1 ;  /* 0x0000000109157824 */ /* 0x001fe200008e066f */
[----:B------:R-:W-:Y:S01]  /*24c0*/  LEA R12, P1, R91, R10, 0x1 ;  /* 0x0000000a5b0c7211 */ /* 0x000fe200078208ff */
[----:B------:R-:W-:-:S04]  /*24d0*/  IMAD.WIDE.U32 R20, R101, R110, R20 ;  /* 0x0000006e65147225 */ /* 0x000fc800078e0014 */
[----:B------:R-:W-:Y:S01]  /*24e0*/  IMAD.X R13, R13, 0x1, R11, P1 ;  /* 0x000000010d0d7824 */ /* 0x000fe200008e060b */
[----:B------:R-:W-:Y:S01]  /*24f0*/  LEA R8, P3, R20, R114, 0x1 ;  /* 0x0000007214087211 */ /* 0x000fe200078608ff */
[----:B------:R-:W-:-:S05]  /*2500*/  IMAD.IADD R9, R107, 0x1, R21 ;  /* 0x000000016b097824 */ /* 0x000fca00078e0215 */
[----:B------:R-:W-:Y:S01]  /*2510*/  LEA.HI.X R9, R20, R115, R9, 0x1, P3 ;  /* 0x0000007314097211 */ /* 0x000fe200018f0c09 */
[----:B--2---:R-:W-:-:S05]  /*2520*/  HADD2.F32 R5, -RZ, R24.H0_H0 ;  /* 0x20000018ff057230 */ /* 0x004fca0000004100 */
[----:B------:R-:W-:-:S04]  /*2530*/  FMUL R5, R5, R90 ;  /* 0x0000005a05057220 */ /* 0x000fc80000400000 */
[----:B------:R-:W-:-:S05]  /*2540*/  FFMA R5, R26, R23, R5 ;  /* 0x000000171a057223 */ /* 0x000fca0000000005 */
[----:B------:R-:W-:-:S05]  /*2550*/  F2FP.F16.F32.PACK_AB R5, RZ, R5 ;  /* 0x00000005ff05723e */ /* 0x000fca00000000ff */
[----:B------:R0:W-:Y:S01]  /*2560*/  @P2 STG.E.U16 desc[UR36][R12.64], R5 ;  /* 0x000000050c002986 */ /* 0x0001e2000c101524 */
[----:B------:R-:W-:Y:S05]  /*2570*/  @!P0 BRA `(.L_x_37) ;  /* 0x0000000000048947 */ /* 0x000fea0003800000 */
[----:B------:R2:W5:Y:S02]  /*2580*/  LDG.E.LTC128B.U16 R24, desc[UR36][R8.64+0x2] ;  /* 0x0000022408187981 */ /* 0x000564000c1e1520 */
.L_x_37:
[----:B------:R-:W-:Y:S05]  /*2590*/  BSYNC B1 ;  /* 0x0000000000017941 */ /* 0x000fea0003800000 */
.L_x_36:
[----:B0----5:R-:W-:Y:S01]  /*25a0*/  HADD2.F32 R5, -RZ, R24.H0_H0 ;  /* 0x20000018ff057230 */ /* 0x021fe20000004100 */
[----:B------:R-:W-:Y:S01]  /*25b0*/  ISETP.GT.AND P1, PT, R4, 0x8, PT ;  /* 0x000000080400780c */ /* 0x000fe20003f24270 */
[----:B------:R-:W-:Y:S03]  /*25c0*/  BSSY B1, `(.L_x_38) ;  /* 0x0000008000017945 */ /* 0x000fe60003800000 */
[----:B------:R-:W-:Y:S01]  /*25d0*/  FMUL R14, R5, R90 ;  /* 0x0000005a050e7220 */ /* 0x000fe20000400000 */
[----:B------:R-:W-:-:S03]  /*25e0*/  ISETP.GT.AND P2, PT, R3, RZ, P1 ;  /* 0x000000ff0300720c */ /* 0x000fc60000f44270 */
[----:B------:R-:W-:-:S05]  /*25f0*/  FFMA R14, R27, R23, R14 ;  /* 0x000000171b0e7223 */ /* 0x000fca000000000e */
[----:B------:R-:W-:-:S05]  /*2600*/  F2FP.F16.F32.PACK_AB R14, RZ, R14 ;  /* 0x0000000eff0e723e */ /* 0x000fca00000000ff */
[----:B------:R0:W-:Y:S01]  /*2610*/  @P0 STG.E.U16 desc[UR36][R12.64+0x2], R14 ;  /* 0x0000020e0c000986 */ /* 0x0001e2000c101524 */
[----:B------:R-:W-:Y:S05]  /*2620*/  @!P2 BRA `(.L_x_39) ;  /* 0x000000000004a947 */ /* 0x000fea0003800000 */
[----:B------:R3:W5:Y:S02]  /*2630*/  LDG.E.LTC128B.U16 R24, desc[UR36][R6.64+0x10] ;  /* 0x0000102406187981 */ /* 0x000764000c1e1520 */
.L_x_39:
[----:B------:R-:W-:Y:S05]  /*2640*/  BSYNC B1 ;  /* 0x0000000000017941 */ /* 0x000fea0003800000 */
.L_x_38:
[----:B-----5:R-:W-:Y:S01]  /*2650*/  HADD2.F32 R5, -RZ, R24.H0_H0 ;  /* 0x20000018ff057230 */ /* 0x020fe20000004100 */
        /* <DEDUP_REMOVED lines=9> */
.L_x_41:
[----:B------:R-:W-:Y:S05]  /*26f0*/  BSYNC B1 ;  /* 0x0000000000017941 */ /* 0x000fea0003800000 */
.L_x_40:
[----:B----45:R-:W-:Y:S01]  /*2700*/  HADD2.F32 R5, -RZ, R24.H0_H0 ;  /* 0x20000018ff057230 */ /* 0x030fe20000004100 */
[----:B------:R-:W-:Y:S01]  /*2710*/  ISETP.GT.AND P1, PT, R3, 0x8, P1 ;  /* 0x000000080300780c */ /* 0x000fe20000f24270 */
[----:B------:R-:W-:Y:S03]  /*2720*/  BSSY B1, `(.L_x_42) ;  /* 0x0000007000017945 */ /* 0x000fe60003800000 */
[----:B0-----:R-:W-:-:S04]  /*2730*/  FMUL R14, R5, R90 ;  /* 0x0000005a050e7220 */ /* 0x001fc80000400000 */
[----:B------:R-:W-:-:S05]  /*2740*/  FFMA R14, R29, R23, R14 ;  /* 0x000000171d0e7223 */ /* 0x000fca000000000e */
[----:B------:R-:W-:-:S05]  /*2750*/  F2FP.F16.F32.PACK_AB R14, RZ, R14 ;  /* 0x0000000eff0e723e */ /* 0x000fca00000000ff */
[----:B------:R0:W-:Y:S01]  /*2760*/  @P3 STG.E.U16 desc[UR36][R10.64+0x12], R14 ;  /* 0x0000120e0a003986 */ /* 0x0001e2000c101524 */
[----:B------:R-:W-:Y:S05]  /*2770*/  @!P1 BRA `(.L_x_43) ;  /* 0x0000000000049947 */ /* 0x000fea0003800000 */
[----:B------:R4:W5:Y:S02]  /*2780*/  LDG.E.LTC128B.U16 R24, desc[UR36][R8.64+0x10] ;  /* 0x0000102408187981 */ /* 0x000964000c1e1520 */
.L_x_43:
[----:B------:R-:W-:Y:S05]  /*2790*/  BSYNC B1 ;  /* 0x0000000000017941 */ /* 0x000fea0003800000 */
.L_x_42:
[----:B-----5:R-:W-:Y:S01]  /*27a0*/  HADD2.F32 R5, -RZ, R24.H0_H0 ;  /* 0x20000018ff057230 */ /* 0x020fe20000004100 */
[----:B------:R-:W-:Y:S01]  /*27b0*/  ISETP.GT.AND P0, PT, R3, 0x8, P0 ;  /* 0x000000080300780c */ /* 0x000fe20000704270 */
[----:B------:R-:W-:Y:S03]  /*27c0*/  BSSY B1, `(.L_x_44) ;  /* 0x0000007000017945 */ /* 0x000fe60003800000 */
[----:B------:R-:W-:-:S04]  /*27d0*/  FMUL R5, R5, R90 ;  /* 0x0000005a05057220 */ /* 0x000fc80000400000 */
[----:B------:R-:W-:-:S05]  /*27e0*/  FFMA R5, R30, R23, R5 ;  /* 0x000000171e057223 */ /* 0x000fca0000000005 */
[----:B------:R-:W-:-:S05]  /*27f0*/  F2FP.F16.F32.PACK_AB R5, RZ, R5 ;  /* 0x00000005ff05723e */ /* 0x000fca00000000ff */
[----:B------:R0:W-:Y:S01]  /*2800*/  @P1 STG.E.U16 desc[UR36][R12.64+0x10], R5 ;  /* 0x000010050c001986 */ /* 0x0001e2000c101524 */
[----:B------:R-:W-:Y:S05]  /*2810*/  @!P0 BRA `(.L_x_45) ;  /* 0x0000000000048947 */ /* 0x000fea0003800000 */
[----:B------:R0:W5:Y:S02]  /*2820*/  LDG.E.LTC128B.U16 R24, desc[UR36][R8.64+0x12] ;  /* 0x0000122408187981 */ /* 0x000164000c1e1520 */
.L_x_45:
[----:B------:R-:W-:Y:S05]  /*2830*/  BSYNC B1 ;  /* 0x0000000000017941 */ /* 0x000fea0003800000 */
.L_x_44:
        /* <DEDUP_REMOVED lines=10> */
.L_x_47:
[----:B------:R-:W-:Y:S05]  /*28e0*/  BSYNC B1 ;  /* 0x0000000000017941 */ /* 0x000fea0003800000 */
.L_x_46:
        /* <DEDUP_REMOVED lines=10> */
.L_x_49:
[----:B------:R-:W-:Y:S05]  /*2990*/  BSYNC B1 ;  /* 0x0000000000017941 */ /* 0x000fea0003800000 */
.L_x_48:
[----:B0----5:R-:W-:Y:S01]  /*29a0*/  HADD2.F32 R5, -RZ, R24.H0_H0 ;  /* 0x20000018ff057230 */ /* 0x021fe20000004100 */
        /* <DEDUP_REMOVED lines=8> */
.L_x_51:
[----:B------:R-:W-:Y:S05]  /*2a30*/  BSYNC B1 ;  /* 0x0000000000017941 */ /* 0x000fea0003800000 */
.L_x_50:
        /* <DEDUP_REMOVED lines=9> */
.L_x_53:
[----:B------:R-:W-:Y:S05]  /*2ad0*/  BSYNC B1 ;  /* 0x0000000000017941 */ /* 0x000fea0003800000 */
.L_x_52:
        /* <DEDUP_REMOVED lines=10> */
.L_x_55:
[----:B------:R-:W-:Y:S05]  /*2b80*/  BSYNC B1 ;  /* 0x0000000000017941 */ /* 0x000fea0003800000 */
.L_x_54:
        /* <DEDUP_REMOVED lines=10> */
.L_x_57:
[----:B------:R-:W-:Y:S05]  /*2c30*/  BSYNC B1 ;  /* 0x0000000000017941 */ /* 0x000fea0003800000 */
.L_x_56:
        /* <DEDUP_REMOVED lines=9> */
.L_x_59:
[----:B------:R-:W-:Y:S05]  /*2cd0*/  BSYNC B1 ;  /* 0x0000000000017941 */ /* 0x000fea0003800000 */
.L_x_58:
        /* <DEDUP_REMOVED lines=9> */
.L_x_61:
[----:B------:R-:W-:Y:S05]  /*2d70*/  BSYNC B1 ;  /* 0x0000000000017941 */ /* 0x000fea0003800000 */
.L_x_60:
        /* <DEDUP_REMOVED lines=10> */
.L_x_63:
[----:B------:R-:W-:Y:S05]  /*2e20*/  BSYNC B1 ;  /* 0x0000000000017941 */ /* 0x000fea0003800000 */
.L_x_62:
        /* <DEDUP_REMOVED lines=10> */
.L_x_65:
[----:B------:R-:W-:Y:S05]  /*2ed0*/  BSYNC B1 ;  /* 0x0000000000017941 */ /* 0x000fea0003800000 */
.L_x_64:
        /* <DEDUP_REMOVED lines=9> */
.L_x_67:
[----:B------:R-:W-:Y:S05]  /*2f70*/  BSYNC B1 ;  /* 0x0000000000017941 */ /* 0x000fea0003800000 */
.L_x_66:
        /* <DEDUP_REMOVED lines=9> */
.L_x_69:
[----:B------:R-:W-:Y:S05]  /*3010*/  BSYNC B1 ;  /* 0x0000000000017941 */ /* 0x000fea0003800000 */
.L_x_68:
        /* <DEDUP_REMOVED lines=10> */
.L_x_71:
[----:B------:R-:W-:Y:S05]  /*30c0*/  BSYNC B1 ;  /* 0x0000000000017941 */ /* 0x000fea0003800000 */
.L_x_70:
        /* <DEDUP_REMOVED lines=10> */
.L_x_73:
[----:B------:R-:W-:Y:S05]  /*3170*/  BSYNC B1 ;  /* 0x0000000000017941 */ /* 0x000fea0003800000 */
.L_x_72:
        /* <DEDUP_REMOVED lines=9> */
.L_x_75:
[----:B------:R-:W-:Y:S05]  /*3210*/  BSYNC B1 ;  /* 0x0000000000017941 */ /* 0x000fea0003800000 */
.L_x_74:
        /* <DEDUP_REMOVED lines=9> */
.L_x_77:
[----:B------:R-:W-:Y:S05]  /*32b0*/  BSYNC B1 ;  /* 0x0000000000017941 */ /* 0x000fea0003800000 */
.L_x_76:
        /* <DEDUP_REMOVED lines=10> */
.L_x_79:
[----:B------:R-:W-:Y:S05]  /*3360*/  BSYNC B1 ;  /* 0x0000000000017941 */ /* 0x000fea0003800000 */
.L_x_78:
        /* <DEDUP_REMOVED lines=10> */
.L_x_81:
[----:B------:R-:W-:Y:S05]  /*3410*/  BSYNC B1 ;  /* 0x0000000000017941 */ /* 0x000fea0003800000 */
.L_x_80:
        /* <DEDUP_REMOVED lines=9> */
.L_x_83:
[----:B------:R-:W-:Y:S05]  /*34b0*/  BSYNC B1 ;  /* 0x0000000000017941 */ /* 0x000fea0003800000 */
.L_x_82:
        /* <DEDUP_REMOVED lines=9> */
.L_x_85:
[----:B------:R-:W-:Y:S05]  /*3550*/  BSYNC B1 ;  /* 0x0000000000017941 */ /* 0x000fea0003800000 */
.L_x_84:
        /* <DEDUP_REMOVED lines=10> */
.L_x_87:
[----:B------:R-:W-:Y:S05]  /*3600*/  BSYNC B1 ;  /* 0x0000000000017941 */ /* 0x000fea0003800000 */
.L_x_86:
        /* <DEDUP_REMOVED lines=10> */
.L_x_89:
[----:B------:R-:W-:Y:S05]  /*36b0*/  BSYNC B1 ;  /* 0x0000000000017941 */ /* 0x000fea0003800000 */
.L_x_88:
        /* <DEDUP_REMOVED lines=9> */
.L_x_91:
[----:B------:R-:W-:Y:S05]  /*3750*/  BSYNC B1 ;  /* 0x0000000000017941 */ /* 0x000fea0003800000 */
.L_x_90:
        /* <DEDUP_REMOVED lines=9> */
.L_x_93:
[----:B------:R-:W-:Y:S05]  /*37f0*/  BSYNC B1 ;  /* 0x0000000000017941 */ /* 0x000fea0003800000 */
.L_x_92:
        /* <DEDUP_REMOVED lines=10> */
.L_x_95:
[----:B------:R-:W-:Y:S05]  /*38a0*/  BSYNC B1 ;  /* 0x0000000000017941 */ /* 0x000fea0003800000 */
.L_x_94:
        /* <DEDUP_REMOVED lines=10> */
.L_x_97:
[----:B------:R-:W-:Y:S05]  /*3950*/  BSYNC B1 ;  /* 0x0000000000017941 */ /* 0x000fea0003800000 */
.L_x_96:
        /* <DEDUP_REMOVED lines=9> */
.L_x_99:
[----:B------:R-:W-:Y:S05]  /*39f0*/  BSYNC B1 ;  /* 0x0000000000017941 */ /* 0x000fea0003800000 */
.L_x_98:
        /* <DEDUP_REMOVED lines=9> */
.L_x_101:
[----:B------:R-:W-:Y:S05]  /*3a90*/  BSYNC B1 ;  /* 0x0000000000017941 */ /* 0x000fea0003800000 */
.L_x_100:
        /* <DEDUP_REMOVED lines=10> */
.L_x_103:
[----:B------:R-:W-:Y:S05]  /*3b40*/  BSYNC B1 ;  /* 0x0000000000017941 */ /* 0x000fea0003800000 */
.L_x_102:
        /* <DEDUP_REMOVED lines=10> */
.L_x_105:
[----:B------:R-:W-:Y:S05]  /*3bf0*/  BSYNC B1 ;  /* 0x0000000000017941 */ /* 0x000fea0003800000 */
.L_x_104:
        /* <DEDUP_REMOVED lines=9> */
.L_x_107:
[----:B------:R-:W-:Y:S05]  /*3c90*/  BSYNC B1 ;  /* 0x0000000000017941 */ /* 0x000fea0003800000 */
.L_x_106:
        /* <DEDUP_REMOVED lines=9> */
.L_x_109:
[----:B------:R-:W-:Y:S05]  /*3d30*/  BSYNC B1 ;  /* 0x0000000000017941 */ /* 0x000fea0003800000 */
.L_x_108:
        /* <DEDUP_REMOVED lines=10> */
.L_x_111:
[----:B------:R-:W-:Y:S05]  /*3de0*/  BSYNC B1 ;  /* 0x0000000000017941 */ /* 0x000fea0003800000 */
.L_x_110:
        /* <DEDUP_REMOVED lines=10> */
.L_x_113:
[----:B------:R-:W-:Y:S05]  /*3e90*/  BSYNC B1 ;  /* 0x0000000000017941 */ /* 0x000fea0003800000 */
.L_x_112:
        /* <DEDUP_REMOVED lines=9> */
.L_x_115:
[----:B------:R-:W-:Y:S05]  /*3f30*/  BSYNC B1 ;  /* 0x0000000000017941 */ /* 0x000fea0003800000 */
.L_x_114:
        /* <DEDUP_REMOVED lines=9> */
.L_x_117:
[----:B------:R-:W-:Y:S05]  /*3fd0*/  BSYNC B1 ;  /* 0x0000000000017941 */ /* 0x000fea0003800000 */
.L_x_116:
        /* <DEDUP_REMOVED lines=10> */
.L_x_119:
[----:B------:R-:W-:Y:S05]  /*4080*/  BSYNC B1 ;  /* 0x0000000000017941 */ /* 0x000fea0003800000 */
.L_x_118:
        /* <DEDUP_REMOVED lines=10> */
.L_x_121:
[----:B------:R-:W-:Y:S05]  /*4130*/  BSYNC B1 ;  /* 0x0000000000017941 */ /* 0x000fea0003800000 */
.L_x_120:
        /* <DEDUP_REMOVED lines=9> */
.L_x_123:
[----:B------:R-:W-:Y:S05]  /*41d0*/  BSYNC B1 ;  /* 0x0000000000017941 */ /* 0x000fea0003800000 */
.L_x_122:
        /* <DEDUP_REMOVED lines=9> */
.L_x_125:
[----:B------:R-:W-:Y:S05]  /*4270*/  BSYNC B1 ;  /* 0x0000000000017941 */ /* 0x000fea0003800000 */
.L_x_124:
        /* <DEDUP_REMOVED lines=10> */
.L_x_127:
[----:B------:R-:W-:Y:S05]  /*4320*/  BSYNC B1 ;  /* 0x0000000000017941 */ /* 0x000fea0003800000 */
.L_x_126:
        /* <DEDUP_REMOVED lines=10> */
.L_x_129:
[----:B------:R-:W-:Y:S05]  /*43d0*/  BSYNC B1 ;  /* 0x0000000000017941 */ /* 0x000fea0003800000 */
.L_x_128:
        /* <DEDUP_REMOVED lines=9> */
.L_x_131:
[----:B------:R-:W-:Y:S05]  /*4470*/  BSYNC B1 ;  /* 0x0000000000017941 */ /* 0x000fea0003800000 */
.L_x_130:
        /* <DEDUP_REMOVED lines=9> */
.L_x_133:
[----:B------:R-:W-:Y:S05]  /*4510*/  BSYNC B1 ;  /* 0x0000000000017941 */ /* 0x000fea0003800000 */
.L_x_132:
        /* <DEDUP_REMOVED lines=10> */
.L_x_135:
[----:B------:R-:W-:Y:S05]  /*45c0*/  BSYNC B1 ;  /* 0x0000000000017941 */ /* 0x000fea0003800000 */
.L_x_134:
        /* <DEDUP_REMOVED lines=10> */
.L_x_137:
[----:B------:R-:W-:Y:S05]  /*4670*/  BSYNC B1 ;  /* 0x0000000000017941 */ /* 0x000fea0003800000 */
.L_x_136:
        /* <DEDUP_REMOVED lines=9> */
.L_x_139:
[----:B------:R-:W-:Y:S05]  /*4710*/  BSYNC B1 ;  /* 0x0000000000017941 */ /* 0x000fea0003800000 */
.L_x_138:
        /* <DEDUP_REMOVED lines=9> */
.L_x_141:
[----:B------:R-:W-:Y:S05]  /*47b0*/  BSYNC B1 ;  /* 0x0000000000017941 */ /* 0x000fea0003800000 */
.L_x_140:
        /* <DEDUP_REMOVED lines=10> */
.L_x_143:
[----:B------:R-:W-:Y:S05]  /*4860*/  BSYNC B1 ;  /* 0x0000000000017941 */ /* 0x000fea0003800000 */
.L_x_142:
        /* <DEDUP_REMOVED lines=10> */
.L_x_145:
[----:B------:R-:W-:Y:S05]  /*4910*/  BSYNC B1 ;  /* 0x0000000000017941 */ /* 0x000fea0003800000 */
.L_x_144:
        /* <DEDUP_REMOVED lines=9> */
.L_x_147:
[----:B------:R-:W-:Y:S05]  /*49b0*/  BSYNC B1 ;  /* 0x0000000000017941 */ /* 0x000fea0003800000 */
.L_x_146:
        /* <DEDUP_REMOVED lines=9> */
.L_x_149:
[----:B------:R-:W-:Y:S05]  /*4a50*/  BSYNC B1 ;  /* 0x0000000000017941 */ /* 0x000fea0003800000 */
.L_x_148:
        /* <DEDUP_REMOVED lines=10> */
.L_x_151:
[----:B------:R-:W-:Y:S05]  /*4b00*/  BSYNC B1 ;  /* 0x0000000000017941 */ /* 0x000fea0003800000 */
.L_x_150:
[----:B-----5:R-:W-:Y:S01]  /*4b10*/  HADD2.F32 R5, -RZ, R24.H0_H0 ;  /* 0x20000018ff057230 */ /* 0x020fe20000004100 */
[----:B------:R-:W-:Y:S01]  /*4b20*/  ISETP.GT.AND P0, PT, R4, 0x79, PT ;  /* 0x000000790400780c */ /* 0x000fe20003f04270 */
[----:B------:R-:W-:Y:S01]  /*4b30*/  @P2 IMAD.MOV.U32 R4, RZ, RZ, R10 ;  /* 0x000000ffff042224 */ /* 0x000fe200078e000a */
[----:B------:R-:W-:Y:S02]  /*4b40*/  BSSY B1, `(.L_x_152) ;  /* 0x000000a000017945 */ /* 0x000fe40003800000 */
[----:B------:R-:W-:Y:S01]  /*4b50*/  FMUL R5, R5, R90 ;  /* 0x0000005a05057220 */ /* 0x000fe20000400000 */
[----:B------:R-:W-:-:S03]  /*4b60*/  ISETP.GT.AND P3, PT, R3, RZ, P0 ;  /* 0x000000ff0300720c */ /* 0x000fc60000764270 */
[----:B------:R-:W-:-:S05]  /*4b70*/  FFMA R5, R84, R23, R5 ;  /* 0x0000001754057223 */ /* 0x000fca0000000005 */
[----:B------:R-:W-:-:S04]  /*4b80*/  F2FP.F16.F32.PACK_AB R5, RZ, R5 ;  /* 0x00000005ff05723e */ /* 0x000fc800000000ff */
[----:B0-----:R-:W-:Y:S01]  /*4b90*/  PRMT R14, R5, 0x7610, R14 ;  /* 0x00007610050e7816 */ /* 0x001fe2000000000e */
[----:B------:R-:W-:-:S05]  /*4ba0*/  @P2 IMAD.MOV.U32 R5, RZ, RZ, R11 ;  /* 0x000000ffff052224 */ /* 0x000fca00078e000b */
[----:B------:R0:W-:Y:S01]  /*4bb0*/  @P2 STG.E.U16 desc[UR36][R4.64+0xf0], R14 ;  /* 0x0000f00e04002986 */ /* 0x0001e2000c101524 */
[----:B------:R-:W-:Y:S05]  /*4bc0*/  @!P3 BRA `(.L_x_153) ;  /* 0x000000000004b947 */ /* 0x000fea0003800000 */
[----:B------:R0:W5:Y:S02]  /*4bd0*/  LDG.E.LTC128B.U16 R24, desc[UR36][R6.64+0xf2] ;  /* 0x0000f22406187981 */ /* 0x000164000c1e1520 */
.L_x_153:
[----:B------:R-:W-:Y:S05]  /*4be0*/  BSYNC B1 ;  /* 0x0000000000017941 */ /* 0x000fea0003800000 */
.L_x_152:
        /* <DEDUP_REMOVED lines=9> */
.L_x_155:
[----:B------:R-:W-:Y:S05]  /*4c80*/  BSYNC B1 ;  /* 0x0000000000017941 */ /* 0x000fea0003800000 */
.L_x_154:
[----:B-----5:R-:W-:Y:S01]  /*4c90*/  HADD2.F32 R5, -RZ, R24.H0_H0 ;  /* 0x20000018ff057230 */ /* 0x020fe20000004100 */
[----:B------:R-:W-:Y:S01]  /*4ca0*/  ISETP.GT.AND P0, PT, R3, 0x8, P0 ;  /* 0x000000080300780c */ /* 0x000fe20000704270 */
[----:B0-----:R-:W-:Y:S01]  /*4cb0*/  @P1 IMAD.MOV.U32 R4, RZ, RZ, R12 ;  /* 0x000000ffff041224 */ /* 0x001fe200078e000c */
[----:B------:R-:W-:Y:S02]  /*4cc0*/  BSSY B1, `(.L_x_156) ;  /* 0x0000009000017945 */ /* 0x000fe40003800000 */
[----:B------:R-:W-:-:S04]  /*4cd0*/  FMUL R5, R5, R90 ;  /* 0x0000005a05057220 */ /* 0x000fc80000400000 */
[----:B------:R-:W-:-:S05]  /*4ce0*/  FFMA R5, R86, R23, R5 ;  /* 0x0000001756057223 */ /* 0x000fca0000000005 */
[----:B------:R-:W-:-:S04]  /*4cf0*/  F2FP.F16.F32.PACK_AB R5, RZ, R5 ;  /* 0x00000005ff05723e */ /* 0x000fc800000000ff */
[----:B-1-3--:R-:W-:Y:S01]  /*4d00*/  PRMT R6, R5, 0x7610, R6 ;  /* 0x0000761005067816 */ /* 0x00afe20000000006 */
[----:B------:R-:W-:-:S05]  /*4d10*/  @P1 IMAD.MOV.U32 R5, RZ, RZ, R13 ;  /* 0x000000ffff051224 */ /* 0x000fca00078e000d */
[----:B------:R0:W-:Y:S01]  /*4d20*/  @P1 STG.E.U16 desc[UR36][R4.64+0xf0], R6 ;  /* 0x0000f00604001986 */ /* 0x0001e2000c101524 */
[----:B------:R-:W-:Y:S05]  /*4d30*/  @!P0 BRA `(.L_x_157) ;  /* 0x0000000000048947 */ /* 0x000fea0003800000 */
[----:B------:R1:W5:Y:S02]  /*4d40*/  LDG.E.LTC128B.U16 R24, desc[UR36][R8.64+0xf2] ;  /* 0x0000f22408187981 */ /* 0x000364000c1e1520 */
.L_x_157:
[----:B------:R-:W-:Y:S05]  /*4d50*/  BSYNC B1 ;  /* 0x0000000000017941 */ /* 0x000fea0003800000 */
.L_x_156:
[----:B------:R-:W-:Y:S05]  /*4d60*/  @!P0 BRA `(.L_x_158) ;  /* 0x0000001000e88947 */ /* 0x000fea0003800000 */
[----:B-----5:R-:W-:-:S05]  /*4d70*/  HADD2.F32 R3, -RZ, R24.H0_H0 ;  /* 0x20000018ff037230 */ /* 0x020fca0000004100 */
[----:B0-----:R-:W-:-:S04]  /*4d80*/  FMUL R4, R3, R90 ;  /* 0x0000005a03047220 */ /* 0x001fc80000400000 */
[----:B------:R-:W-:-:S05]  /*4d90*/  FFMA R4, R87, R23, R4 ;  /* 0x0000001757047223 */ /* 0x000fca0000000004 */
[----:B------:R-:W-:-:S05]  /*4da0*/  F2FP.F16.F32.PACK_AB R4, RZ, R4 ;  /* 0x00000004ff04723e */ /* 0x000fca00000000ff */
[----:B------:R3:W-:Y:S01]  /*4db0*/  STG.E.U16 desc[UR36][R12.64+0xf2], R4 ;  /* 0x0000f2040c007986 */ /* 0x0007e2000c101524 */
[----:B------:R-:W-:Y:S05]  /*4dc0*/  BRA `(.L_x_158) ;  /* 0x0000001000d07947 */ /* 0x000fea0003800000 */
.L_x_33:
[----:B------:R-:W-:Y:S01]  /*4dd0*/  ISETP.GT.AND P3, PT, R4, 0x1, PT ;  /* 0x000000010400780c */ /* 0x000fe20003f64270 */
[----:B------:R-:W-:Y:S01]  /*4de0*/  ULDC.64 UR4, c[0x0][0x5c0] ;  /* 0x0001700000047ab9 */ /* 0x000fe20000000a00 */
[-C--:B------:R-:W-:Y:S01]  /*4df0*/  FMUL R24, R24, R23.reuse ;  /* 0x0000001718187220 */ /* 0x080fe20000400000 */
[----:B------:R-:W-:Y:S01]  /*4e00*/  LEA R6, P4, R106, UR4, 0x1 ;  /* 0x000000046a067c11 */ /* 0x000fe2000f8808ff */
[-C--:B------:R-:W-:Y:S01]  /*4e10*/  FMUL R25, R25, R23.reuse ;  /* 0x0000001719197220 */ /* 0x080fe20000400000 */
[----:B------:R-:W-:Y:S01]  /*4e20*/  ISETP.GT.AND P0, PT, R3, RZ, P3 ;  /* 0x000000ff0300720c */ /* 0x000fe20001f04270 */
[-C--:B------:R-:W-:Y:S01]  /*4e30*/  FMUL R26, R26, R23.reuse ;  /* 0x000000171a1a7220 */ /* 0x080fe20000400000 */
[----:B------:R-:W-:Y:S01]  /*4e40*/  F2FP.F16.F32.PACK_AB R24, RZ, R24 ;  /* 0x00000018ff18723e */ /* 0x000fe200000000ff */
[-C--:B------:R-:W-:Y:S01]  /*4e50*/  FMUL R27, R27, R23.reuse ;  /* 0x000000171b1b7220 */ /* 0x080fe20000400000 */
[----:B------:R-:W-:Y:S01]  /*4e60*/  LEA.HI.X R7, R106, UR5, R103, 0x1, P4 ;  /* 0x000000056a077c11 */ /* 0x000fe2000a0f0c67 */
[----:B------:R-:W-:Y:S01]  /*4e70*/  FMUL R28, R28, R23 ;  /* 0x000000171c1c7220 */ /* 0x000fe20000400000 */
[----:B------:R-:W-:Y:S01]  /*4e80*/  F2FP.F16.F32.PACK_AB R25, RZ, R25 ;  /* 0x00000019ff19723e */ /* 0x000fe200000000ff */
[-C--:B------:R-:W-:Y:S01]  /*4e90*/  FMUL R29, R29, R23.reuse ;  /* 0x000000171d1d7220 */ /* 0x080fe20000400000 */
[----:B------:R-:W-:Y:S01]  /*4ea0*/  ISETP.GT.AND P2, PT, R3, 0x8, P2 ;  /* 0x000000080300780c */ /* 0x000fe20001744270 */
[----:B------:R-:W-:Y:S01]  /*4eb0*/  @P1 STG.E.U16 desc[UR36][R6.64], R24 ;  /* 0x0000001806001986 */ /* 0x000fe2000c101524 */
[----:B------:R-:W-:Y:S01]  /*4ec0*/  ISETP.GT.AND P1, PT, R4, 0x8, PT ;  /* 0x000000080400780c */ /* 0x000fe20003f24270 */
[-C--:B------:R-:W-:Y:S01]  /*4ed0*/  FMUL R30, R30, R23.reuse ;  /* 0x000000171e1e7220 */ /* 0x080fe20000400000 */
[C---:B------:R-:W-:Y:S01]  /*4ee0*/  SHF.L.U64.HI R5, R91.reuse, 0x1, R92 ;  /* 0x000000015b057819 */ /* 0x040fe2000001025c */
[----:B------:R-:W-:Y:S01]  /*4ef0*/  @P0 STG.E.U16 desc[UR36][R6.64+0x2], R25 ;  /* 0x0000021906000986 */ /* 0x000fe2000c101524 */
[----:B------:R-:W-:Y:S01]  /*4f00*/  LEA R8, P5, R91, R6, 0x1 ;  /* 0x000000065b087211 */ /* 0x000fe200078a08ff */
[-C--:B------:R-:W-:Y:S01]  /*4f10*/  FMUL R31, R31, R23.reuse ;  /* 0x000000171f1f7220 */ /* 0x080fe20000400000 */
[----:B------:R-:W-:Y:S01]  /*4f20*/  ISETP.GT.AND P3, PT, R3, 0x8, P3 ;  /* 0x000000080300780c */ /* 0x000fe20001f64270 */
[-C--:B------:R-:W-:Y:S01]  /*4f30*/  FMUL R32, R32, R23.reuse ;  /* 0x0000001720207220 */ /* 0x080fe20000400000 */
[----:B------:R-:W-:Y:S01]  /*4f40*/  ISETP.GT.AND P0, PT, R4, 0x9, PT ;  /* 0x000000090400780c */ /* 0x000fe20003f04270 */
[----:B------:R-:W-:Y:S01]  /*4f50*/  IMAD.X R9, R5, 0x1, R7, P5 ;  /* 0x0000000105097824 */ /* 0x000fe200028e0607 */
[----:B------:R-:W-:Y:S01]  /*4f60*/  ISETP.GT.AND P4, PT, R3, RZ, P1 ;  /* 0x000000ff0300720c */ /* 0x000fe20000f84270 */
[-C--:B------:R-:W-:Y:S01]  /*4f70*/  FMUL R33, R33, R23.reuse ;  /* 0x0000001721217220 */ /* 0x080fe20000400000 */
[----:B------:R-:W-:Y:S01]  /*4f80*/  F2FP.F16.F32.PACK_AB R26, RZ, R26 ;  /* 0x0000001aff1a723e */ /* 0x000fe200000000ff */
[-C--:B------:R-:W-:Y:S01]  /*4f90*/  FMUL R34, R34, R23.reuse ;  /* 0x0000001722227220 */ /* 0x080fe20000400000 */
[----:B------:R-:W-:Y:S01]  /*4fa0*/  ISETP.GT.AND P5, PT, R3, RZ, P0 ;  /* 0x000000ff0300720c */ /* 0x000fe200007a4270 */
[----:B------:R-:W-:Y:S01]  /*4fb0*/  FMUL R35, R35, R23 ;  /* 0x0000001723237220 */ /* 0x000fe20000400000 */
[----:B------:R-:W-:Y:S01]  /*4fc0*/  F2FP.F16.F32.PACK_AB R27, RZ, R27 ;  /* 0x0000001bff1b723e */ /* 0x000fe200000000ff */
[----:B------:R-:W-:Y:S01]  /*4fd0*/  @P2 STG.E.U16 desc[UR36][R8.64], R26 ;  /* 0x0000001a08002986 */ /* 0x000fe2000c101524 */
[----:B------:R-:W-:Y:S01]  /*4fe0*/  F2FP.F16.F32.PACK_AB R28, RZ, R28 ;  /* 0x0000001cff1c723e */ /* 0x000fe200000000ff */
[-C--:B------:R-:W-:Y:S01]  /*4ff0*/  FMUL R36, R36, R23.reuse ;  /* 0x0000001724247220 */ /* 0x080fe20000400000 */
[----:B------:R-:W-:Y:S01]  /*5000*/  ISETP.GT.AND P2, PT, R3, 0x8, P1 ;  /* 0x000000080300780c */ /* 0x000fe20000f44270 */
[----:B------:R-:W-:Y:S01]  /*5010*/  @P3 STG.E.U16 desc[UR36][R8.64+0x2], R27 ;  /* 0x0000021b08003986 */ /* 0x000fe2000c101524 */
[----:B------:R-:W-:Y:S01]  /*5020*/  ISETP.GT.AND P1, PT, R4, 0x10, PT ;  /* 0x000000100400780c */ /* 0x000fe20003f24270 */
[----:B------:R-:W-:Y:S01]  /*5030*/  FMUL R37, R37, R23 ;  /* 0x0000001725257220 */ /* 0x000fe20000400000 */
[----:B------:R-:W-:Y:S01]  /*5040*/  F2FP.F16.F32.PACK_AB R29, RZ, R29 ;  /* 0x0000001dff1d723e */ /* 0x000fe200000000ff */
[----:B------:R-:W-:Y:S01]  /*5050*/  @P4 STG.E.U16 desc[UR36][R6.64+0x10], R28 ;  /* 0x0000101c06004986 */ /* 0x000fe2000c101524 */
[C---:B------:R-:W-:Y:S01]  /*5060*/  ISETP.GT.AND P3, PT, R3.reuse, 0x8, P0 ;  /* 0x000000080300780c */ /* 0x040fe20000764270 */
[-C--:B------:R-:W-:Y:S01]  /*5070*/  FMUL R38, R38, R23.reuse ;  /* 0x0000001726267220 */ /* 0x080fe20000400000 */
[----:B------:R-:W-:Y:S01]  /*5080*/  ISETP.GT.AND P0, PT, R4, 0x11, PT ;  /* 0x000000110400780c */ /* 0x000fe20003f04270 */
[----:B------:R-:W-:Y:S01]  /*5090*/  @P5 STG.E.U16 desc[UR36][R6.64+0x12], R29 ;  /* 0x0000121d06005986 */ /* 0x000fe2000c101524 */
        /* <DEDUP_REMOVED lines=161> */
[----:B------:R-:W-:Y:S01]  /*5ab0*/  FMUL R87, R87, R23 ;  /* 0x0000001757577220 */ /* 0x000fe20000400000 */
[----:B------:R-:W-:-:S02]  /*5ac0*/  F2FP.F16.F32.PACK_AB R62, RZ, R62 ;  /* 0x0000003eff3e723e */ /* 0x000fc400000000ff */
[C---:B------:R-:W-:Y:S02]  /*5ad0*/  ISETP.GT.AND P5, PT, R3.reuse, RZ, P0 ;  /* 0x000000ff0300720c */ /* 0x040fe400007a4270 */
[----:B------:R-:W-:Y:S01]  /*5ae0*/  F2FP.F16.F32.PACK_AB R63, RZ, R63 ;  /* 0x0000003fff3f723e */ /* 0x000fe200000000ff */
[----:B------:R-:W-:Y:S01]  /*5af0*/  @P2 STG.E.U16 desc[UR36][R8.64+0x90], R62 ;  /* 0x0000903e08002986 */ /* 0x000fe2000c101524 */
[----:B------:R-:W-:Y:S02]  /*5b00*/  F2FP.F16.F32.PACK_AB R64, RZ, R64 ;  /* 0x00000040ff40723e */ /* 0x000fe400000000ff */
[C---:B------:R-:W-:Y:S01]  /*5b10*/  ISETP.GT.AND P2, PT, R3.reuse, 0x8, P1 ;  /* 0x000000080300780c */ /* 0x040fe20000f44270 */
[----:B------:R-:W-:Y:S01]  /*5b20*/  @P3 STG.E.U16 desc[UR36][R8.64+0x92], R63 ;  /* 0x0000923f08003986 */ /* 0x000fe2000c101524 */
[----:B------:R-:W-:Y:S02]  /*5b30*/  ISETP.GT.AND P1, PT, R4, 0x58, PT ;  /* 0x000000580400780c */ /* 0x000fe40003f24270 */
[----:B------:R-:W-:Y:S01]  /*5b40*/  F2FP.F16.F32.PACK_AB R65, RZ, R65 ;  /* 0x00000041ff41723e */ /* 0x000fe200000000ff */
[----:B------:R-:W-:Y:S01]  /*5b50*/  @P4 STG.E.U16 desc[UR36][R6.64+0xa0], R64 ;  /* 0x0000a04006004986 */ /* 0x000fe2000c101524 */
[----:B------:R-:W-:-:S02]  /*5b60*/  ISETP.GT.AND P3, PT, R3, 0x8, P0 ;  /* 0x000000080300780c */ /* 0x000fc40000764270 */
[----:B------:R-:W-:Y:S01]  /*5b70*/  ISETP.GT.AND P0, PT, R4, 0x59, PT ;  /* 0x000000590400780c */ /* 0x000fe20003f04270 */
[----:B------:R-:W-:Y:S01]  /*5b80*/  @P5 STG.E.U16 desc[UR36][R6.64+0xa2], R65 ;  /* 0x0000a24106005986 */ /* 0x000fe2000c101524 */
[C---:B------:R-:W-:Y:S02]  /*5b90*/  ISETP.GT.AND P4, PT, R3.reuse, RZ, P1 ;  /* 0x000000ff0300720c */ /* 0x040fe40000f84270 */
[----:B------:R-:W-:Y:S02]  /*5ba0*/  F2FP.F16.F32.PACK_AB R66, RZ, R66 ;  /* 0x00000042ff42723e */ /* 0x000fe400000000ff */
[----:B------:R-:W-:Y:S02]  /*5bb0*/  ISETP.GT.AND P5, PT, R3, RZ, P0 ;  /* 0x000000ff0300720c */ /* 0x000fe400007a4270 */
[----:B------:R-:W-:Y:S01]  /*5bc0*/  F2FP.F16.F32.PACK_AB R67, RZ, R67 ;  /* 0x00000043ff43723e */ /* 0x000fe200000000ff */
[----:B------:R-:W-:Y:S01]  /*5bd0*/  @P2 STG.E.U16 desc[UR36][R8.64+0xa0], R66 ;  /* 0x0000a04208002986 */ /* 0x000fe2000c101524 */
[----:B------:R-:W-:-:S02]  /*5be0*/  F2FP.F16.F32.PACK_AB R68, RZ, R68 ;  /* 0x00000044ff44723e */ /* 0x000fc400000000ff */
[C---:B------:R-:W-:Y:S01]  /*5bf0*/  ISETP.GT.AND P2, PT, R3.reuse, 0x8, P1 ;  /* 0x000000080300780c */ /* 0x040fe20000f44270 */
[----:B------:R-:W-:Y:S01]  /*5c00*/  @P3 STG.E.U16 desc[UR36][R8.64+0xa2], R67 ;  /* 0x0000a24308003986 */ /* 0x000fe2000c101524 */
[C---:B------:R-:W-:Y:S02]  /*5c10*/  ISETP.GT.AND P1, PT, R4.reuse, 0x60, PT ;  /* 0x000000600400780c */ /* 0x040fe40003f24270 */
[----:B------:R-:W-:Y:S01]  /*5c20*/  F2FP.F16.F32.PACK_AB R69, RZ, R69 ;  /* 0x00000045ff45723e */ /* 0x000fe200000000ff */
[----:B------:R-:W-:Y:S01]  /*5c30*/  @P4 STG.E.U16 desc[UR36][R6.64+0xb0], R68 ;  /* 0x0000b04406004986 */ /* 0x000fe2000c101524 */
[C---:B------:R-:W-:Y:S02]  /*5c40*/  ISETP.GT.AND P3, PT, R3.reuse, 0x8, P0 ;  /* 0x000000080300780c */ /* 0x040fe40000764270 */
[----:B------:R-:W-:Y:S01]  /*5c50*/  ISETP.GT.AND P0, PT, R4, 0x61, PT ;  /* 0x000000610400780c */ /* 0x000fe20003f04270 */
[----:B------:R-:W-:Y:S01]  /*5c60*/  @P5 STG.E.U16 desc[UR36][R6.64+0xb2], R69 ;  /* 0x0000b24506005986 */ /* 0x000fe2000c101524 */
[----:B------:R-:W-:-:S02]  /*5c70*/  ISETP.GT.AND P4, PT, R3, RZ, P1 ;  /* 0x000000ff0300720c */ /* 0x000fc40000f84270 */
[C---:B------:R-:W-:Y:S02]  /*5c80*/  ISETP.GT.AND P5, PT, R3.reuse, RZ, P0 ;  /* 0x000000ff0300720c */ /* 0x040fe400007a4270 */
[----:B------:R-:W-:Y:S02]  /*5c90*/  F2FP.F16.F32.PACK_AB R70, RZ, R70 ;  /* 0x00000046ff46723e */ /* 0x000fe400000000ff */
[----:B------:R-:W-:Y:S02]  /*5ca0*/  F2FP.F16.F32.PACK_AB R71, RZ, R71 ;  /* 0x00000047ff47723e */ /* 0x000fe400000000ff */
[----:B------:R-:W-:Y:S01]  /*5cb0*/  F2FP.F16.F32.PACK_AB R72, RZ, R72 ;  /* 0x00000048ff48723e */ /* 0x000fe200000000ff */
[----:B------:R-:W-:Y:S01]  /*5cc0*/  @P2 STG.E.U16 desc[UR36][R8.64+0xb0], R70 ;  /* 0x0000b04608002986 */ /* 0x000fe2000c101524 */
[----:B------:R-:W-:Y:S02]  /*5cd0*/  F2FP.F16.F32.PACK_AB R73, RZ, R73 ;  /* 0x00000049ff49723e */ /* 0x000fe400000000ff */
[C---:B------:R-:W-:Y:S01]  /*5ce0*/  ISETP.GT.AND P1, PT, R3.reuse, 0x8, P1 ;  /* 0x000000080300780c */ /* 0x040fe20000f24270 */
[----:B------:R-:W-:Y:S01]  /*5cf0*/  @P3 STG.E.U16 desc[UR36][R8.64+0xb2], R71 ;  /* 0x0000b24708003986 */ /* 0x000fe2000c101524 */
[----:B------:R-:W-:-:S02]  /*5d00*/  ISETP.GT.AND P2, PT, R3, 0x8, P0 ;  /* 0x000000080300780c */ /* 0x000fc40000744270 */
[C---:B------:R-:W-:Y:S01]  /*5d10*/  ISETP.GT.AND P0, PT, R4.reuse, 0x69, PT ;  /* 0x000000690400780c */ /* 0x040fe20003f04270 */
[----:B------:R-:W-:Y:S01]  /*5d20*/  @P4 STG.E.U16 desc[UR36][R6.64+0xc0], R72 ;  /* 0x0000c04806004986 */ /* 0x000fe2000c101524 */
[----:B------:R-:W-:Y:S02]  /*5d30*/  ISETP.GT.AND P4, PT, R4, 0x68, PT ;  /* 0x000000680400780c */ /* 0x000fe40003f84270 */
[----:B------:R-:W-:Y:S01]  /*5d40*/  F2FP.F16.F32.PACK_AB R74, RZ, R74 ;  /* 0x0000004aff4a723e */ /* 0x000fe200000000ff */
[----:B------:R-:W-:Y:S01]  /*5d50*/  @P5 STG.E.U16 desc[UR36][R6.64+0xc2], R73 ;  /* 0x0000c24906005986 */ /* 0x000fe2000c101524 */
[C---:B------:R-:W-:Y:S02]  /*5d60*/  ISETP.GT.AND P5, PT, R3.reuse, RZ, P4 ;  /* 0x000000ff0300720c */ /* 0x040fe400027a4270 */
[----:B------:R-:W-:Y:S01]  /*5d70*/  ISETP.GT.AND P3, PT, R3, RZ, P0 ;  /* 0x000000ff0300720c */ /* 0x000fe20000764270 */
[----:B------:R-:W-:Y:S01]  /*5d80*/  @P1 STG.E.U16 desc[UR36][R8.64+0xc0], R74 ;  /* 0x0000c04a08001986 */ /* 0x000fe2000c101524 */
[----:B------:R-:W-:-:S02]  /*5d90*/  F2FP.F16.F32.PACK_AB R75, RZ, R75 ;  /* 0x0000004bff4b723e */ /* 0x000fc400000000ff */
[----:B------:R-:W-:Y:S02]  /*5da0*/  F2FP.F16.F32.PACK_AB R76, RZ, R76 ;  /* 0x0000004cff4c723e */ /* 0x000fe400000000ff */
[C---:B------:R-:W-:Y:S01]  /*5db0*/  ISETP.GT.AND P4, PT, R3.reuse, 0x8, P4 ;  /* 0x000000080300780c */ /* 0x040fe20002784270 */
[----:B------:R-:W-:Y:S01]  /*5dc0*/  @P2 STG.E.U16 desc[UR36][R8.64+0xc2], R75 ;  /* 0x0000c24b08002986 */ /* 0x000fe2000c101524 */
[----:B------:R-:W-:Y:S02]  /*5dd0*/  F2FP.F16.F32.PACK_AB R77, RZ, R77 ;  /* 0x0000004dff4d723e */ /* 0x000fe400000000ff */
[C---:B------:R-:W-:Y:S01]  /*5de0*/  ISETP.GT.AND P2, PT, R4.reuse, 0x71, PT ;  /* 0x000000710400780c */ /* 0x040fe20003f44270 */
[----:B------:R-:W-:Y:S01]  /*5df0*/  @P5 STG.E.U16 desc[UR36][R6.64+0xd0], R76 ;  /* 0x0000d04c06005986 */ /* 0x000fe2000c101524 */
[----:B------:R-:W-:Y:S02]  /*5e00*/  ISETP.GT.AND P5, PT, R3, 0x8, P0 ;  /* 0x000000080300780c */ /* 0x000fe400007a4270 */
[C---:B------:R-:W-:Y:S01]  /*5e10*/  ISETP.GT.AND P1, PT, R4.reuse, 0x78, PT ;  /* 0x000000780400780c */ /* 0x040fe20003f24270 */
[----:B------:R-:W-:Y:S01]  /*5e20*/  @P3 STG.E.U16 desc[UR36][R6.64+0xd2], R77 ;  /* 0x0000d24d06003986 */ /* 0x000fe2000c101524 */
[----:B------:R-:W-:-:S02]  /*5e30*/  ISETP.GT.AND P3, PT, R4, 0x70, PT ;  /* 0x000000700400780c */ /* 0x000fc40003f64270 */
[----:B------:R-:W-:Y:S01]  /*5e40*/  ISETP.GT.AND P0, PT, R4, 0x79, PT ;  /* 0x000000790400780c */ /* 0x000fe20003f04270 */
[----:B------:R-:W-:Y:S01]  /*5e50*/  @P4 IMAD.MOV.U32 R4, RZ, RZ, R8 ;  /* 0x000000ffff044224 */ /* 0x000fe200078e0008 */
[----:B------:R-:W-:Y:S01]  /*5e60*/  F2FP.F16.F32.PACK_AB R78, RZ, R78 ;  /* 0x0000004eff4e723e */ /* 0x000fe200000000ff */
[----:B------:R-:W-:Y:S01]  /*5e70*/  @P4 IMAD.MOV.U32 R5, RZ, RZ, R9 ;  /* 0x000000ffff054224 */ /* 0x000fe200078e0009 */
[----:B------:R-:W-:Y:S02]  /*5e80*/  F2FP.F16.F32.PACK_AB R79, RZ, R79 ;  /* 0x0000004fff4f723e */ /* 0x000fe400000000ff */
[----:B------:R-:W-:Y:S02]  /*5e90*/  F2FP.F16.F32.PACK_AB R80, RZ, R80 ;  /* 0x00000050ff50723e */ /* 0x000fe400000000ff */
[----:B------:R0:W-:Y:S01]  /*5ea0*/  @P4 STG.E.U16 desc[UR36][R4.64+0xd0], R78 ;  /* 0x0000d04e04004986 */ /* 0x0001e2000c101524 */
[----:B------:R-:W-:Y:S02]  /*5eb0*/  ISETP.GT.AND P4, PT, R3, RZ, P2 ;  /* 0x000000ff0300720c */ /* 0x000fe40001784270 */
[----:B------:R-:W-:-:S02]  /*5ec0*/  F2FP.F16.F32.PACK_AB R81, RZ, R81 ;  /* 0x00000051ff51723e */ /* 0x000fc400000000ff */
[----:B------:R-:W-:Y:S02]  /*5ed0*/  ISETP.GT.AND P2, PT, R3, 0x8, P2 ;  /* 0x000000080300780c */ /* 0x000fe40001744270 */
[----:B------:R-:W-:Y:S02]  /*5ee0*/  F2FP.F16.F32.PACK_AB R82, RZ, R82 ;  /* 0x00000052ff52723e */ /* 0x000fe400000000ff */
[----:B------:R-:W-:Y:S02]  /*5ef0*/  F2FP.F16.F32.PACK_AB R83, RZ, R83 ;  /* 0x00000053ff53723e */ /* 0x000fe400000000ff */
[----:B------:R-:W-:Y:S01]  /*5f00*/  F2FP.F16.F32.PACK_AB R84, RZ, R84 ;  /* 0x00000054ff54723e */ /* 0x000fe200000000ff */
[----:B0-----:R-:W-:Y:S01]  /*5f10*/  @P5 IMAD.MOV.U32 R4, RZ, RZ, R8 ;  /* 0x000000ffff045224 */ /* 0x001fe200078e0008 */
[----:B------:R-:W-:Y:S01]  /*5f20*/  F2FP.F16.F32.PACK_AB R85, RZ, R85 ;  /* 0x00000055ff55723e */ /* 0x000fe200000000ff */
[----:B------:R-:W-:Y:S01]  /*5f30*/  @P5 IMAD.MOV.U32 R5, RZ, RZ, R9 ;  /* 0x000000ffff055224 */ /* 0x000fe200078e0009 */
[----:B------:R-:W-:-:S02]  /*5f40*/  F2FP.F16.F32.PACK_AB R86, RZ, R86 ;  /* 0x00000056ff56723e */ /* 0x000fc400000000ff */
[----:B------:R-:W-:Y:S02]  /*5f50*/  F2FP.F16.F32.PACK_AB R87, RZ, R87 ;  /* 0x00000057ff57723e */ /* 0x000fe400000000ff */
[----:B------:R0:W-:Y:S01]  /*5f60*/  @P5 STG.E.U16 desc[UR36][R4.64+0xd2], R79 ;  /* 0x0000d24f04005986 */ /* 0x0001e2000c101524 */
[C---:B------:R-:W-:Y:S02]  /*5f70*/  ISETP.GT.AND P5, PT, R3.reuse, RZ, P3 ;  /* 0x000000ff0300720c */ /* 0x040fe40001fa4270 */
[----:B------:R-:W-:-:S11]  /*5f80*/  ISETP.GT.AND P3, PT, R3, 0x8, P3 ;  /* 0x000000080300780c */ /* 0x000fd60001f64270 */
[----:B0-----:R-:W-:Y:S02]  /*5f90*/  @P5 IMAD.MOV.U32 R4, RZ, RZ, R6 ;  /* 0x000000ffff045224 */ /* 0x001fe400078e0006 */
[----:B------:R-:W-:-:S05]  /*5fa0*/  @P5 IMAD.MOV.U32 R5, RZ, RZ, R7 ;  /* 0x000000ffff055224 */ /* 0x000fca00078e0007 */
[----:B------:R0:W-:Y:S01]  /*5fb0*/  @P5 STG.E.U16 desc[UR36][R4.64+0xe0], R80 ;  /* 0x0000e05004005986 */ /* 0x0001e2000c101524 */
[C---:B------:R-:W-:Y:S02]  /*5fc0*/  ISETP.GT.AND P5, PT, R3.reuse, RZ, P0 ;  /* 0x000000ff0300720c */ /* 0x040fe400007a4270 */
[----:B------:R-:W-:Y:S01]  /*5fd0*/  ISETP.GT.AND P0, PT, R3, 0x8, P0 ;  /* 0x000000080300780c */ /* 0x000fe20000704270 */
[----:B0-----:R-:W-:Y:S02]  /*5fe0*/  @P4 IMAD.MOV.U32 R4, RZ, RZ, R6 ;  /* 0x000000ffff044224 */ /* 0x001fe400078e0006 */
[----:B------:R-:W-:-:S05]  /*5ff0*/  @P4 IMAD.MOV.U32 R5, RZ, RZ, R7 ;  /* 0x000000ffff054224 */ /* 0x000fca00078e0007 */
[----:B------:R0:W-:Y:S01]  /*6000*/  @P4 STG.E.U16 desc[UR36][R4.64+0xe2], R81 ;  /* 0x0000e25104004986 */ /* 0x0001e2000c101524 */
[C---:B------:R-:W-:Y:S02]  /*6010*/  ISETP.GT.AND P4, PT, R3.reuse, RZ, P1 ;  /* 0x000000ff0300720c */ /* 0x040fe40000f84270 */
[----:B------:R-:W-:Y:S01]  /*6020*/  ISETP.GT.AND P1, PT, R3, 0x8, P1 ;  /* 0x000000080300780c */ /* 0x000fe20000f24270 */
[----:B0-----:R-:W-:Y:S02]  /*6030*/  @P3 IMAD.MOV.U32 R4, RZ, RZ, R8 ;  /* 0x000000ffff043224 */ /* 0x001fe400078e0008 */
[----:B------:R-:W-:-:S05]  /*6040*/  @P3 IMAD.MOV.U32 R5, RZ, RZ, R9 ;  /* 0x000000ffff053224 */ /* 0x000fca00078e0009 */
[----:B------:R0:W-:Y:S02]  /*6050*/  @P3 STG.E.U16 desc[UR36][R4.64+0xe0], R82 ;  /* 0x0000e05204003986 */ /* 0x0001e4000c101524 */
[----:B0-----:R-:W-:Y:S02]  /*6060*/  @P2 IMAD.MOV.U32 R4, RZ, RZ, R8 ;  /* 0x000000ffff042224 */ /* 0x001fe400078e0008 */
[----:B------:R-:W-:-:S05]  /*6070*/  @P2 IMAD.MOV.U32 R5, RZ, RZ, R9 ;  /* 0x000000ffff052224 */ /* 0x000fca00078e0009 */
[----:B------:R0:W-:Y:S02]  /*6080*/  @P2 STG.E.U16 desc[UR36][R4.64+0xe2], R83 ;  /* 0x0000e25304002986 */ /* 0x0001e4000c101524 */
[----:B0-----:R-:W-:Y:S02]  /*6090*/  @P4 IMAD.MOV.U32 R4, RZ, RZ, R6 ;  /* 0x000000ffff044224 */ /* 0x001fe400078e0006 */
[----:B------:R-:W-:-:S05]  /*60a0*/  @P4 IMAD.MOV.U32 R5, RZ, RZ, R7 ;  /* 0x000000ffff054224 */ /* 0x000fca00078e0007 */
[----:B------:R0:W-:Y:S04]  /*60b0*/  @P4 STG.E.U16 desc[UR36][R4.64+0xf0], R84 ;  /* 0x0000f05404004986 */ /* 0x0001e8000c101524 */
[----:B------:R1:W-:Y:S01]  /*60c0*/  @P5 STG.E.U16 desc[UR36][R6.64+0xf2], R85 ;  /* 0x0000f25506005986 */ /* 0x0003e2000c101524 */
[----:B0-----:R-:W-:Y:S02]  /*60d0*/  @P1 IMAD.MOV.U32 R4, RZ, RZ, R8 ;  /* 0x000000ffff041224 */ /* 0x001fe400078e0008 */
[----:B------:R-:W-:-:S05]  /*60e0*/  @P1 IMAD.MOV.U32 R5, RZ, RZ, R9 ;  /* 0x000000ffff051224 */ /* 0x000fca00078e0009 */
[----:B------:R1:W-:Y:S04]  /*60f0*/  @P1 STG.E.U16 desc[UR36][R4.64+0xf0], R86 ;  /* 0x0000f05604001986 */ /* 0x0003e8000c101524 */
[----:B------:R1:W-:Y:S02]  /*6100*/  @P0 STG.E.U16 desc[UR36][R8.64+0xf2], R87 ;  /* 0x0000f25708000986 */ /* 0x0003e4000c101524 */
.L_x_158:
[----:B------:R-:W-:Y:S05]  /*6110*/  BSYNC B0 ;  /* 0x0000000000007941 */ /* 0x000fea0003800000 */
.L_x_32:
[----:B------:R-:W-:Y:S01]  /*6120*/  IADD3 R16, P0, R16, UR38, RZ ;  /* 0x0000002610107c10 */ /* 0x000fe2000ff1e0ff */
[----:B------:R-:W-:Y:S01]  /*6130*/  ULDC.64 UR4, c[0x0][0x650] ;  /* 0x0001940000047ab9 */ /* 0x000fe20000000a00 */
[----:B------:R-:W-:Y:S01]  /*6140*/  PRMT R3, RZ, 0x7610, R3 ;  /* 0x00007610ff037816 */ /* 0x000fe20000000003 */
[----:B------:R-:W-:Y:S01]  /*6150*/  IMAD.MOV.U32 R100, RZ, RZ, -0x1 ;  /* 0xffffffffff647424 */ /* 0x000fe200078e00ff */
[----:B------:R-:W-:Y:S01]  /*6160*/  IADD3.X R17, R17, UR41, RZ, P0, !PT ;  /* 0x0000002911117c10 */ /* 0x000fe200087fe4ff */
[----:B------:R-:W-:Y:S01]  /*6170*/  IMAD.MOV.U32 R101, RZ, RZ, -0x1 ;  /* 0xffffffffff657424 */ /* 0x000fe200078e00ff */
[----:B------:R-:W-:-:S04]  /*6180*/  ISETP.GE.U32.AND P0, PT, R16, UR4, PT ;  /* 0x0000000410007c0c */ /* 0x000fc8000bf06070 */
[----:B------:R-:W-:-:S13]  /*6190*/  ISETP.GE.U32.AND.EX P0, PT, R17, UR5, PT, P0 ;  /* 0x0000000511007c0c */ /* 0x000fda000bf06100 */
[----:B------:R-:W-:Y:S05]  /*61a0*/  @P0 BRA `(.L_x_159) ;  /* 0x00000004004c0947 */ /* 0x000fea0003800000 */
[----:B------:R-:W0:Y:S01]  /*61b0*/  LDC.64 R10, c[0x0][0x628] ;  /* 0x00018a00ff0a7b82 */ /* 0x000e220000000a00 */
[----:B---3--:R-:W3:Y:S01]  /*61c0*/  S2R R12, SR_CTAID.X ;  /* 0x00000000000c7919 */ /* 0x008ee20000002500 */
[----:B-12-4-:R-:W-:Y:S02]  /*61d0*/  IMAD.MOV.U32 R8, RZ, RZ, R16 ;  /* 0x000000ffff087224 */ /* 0x016fe400078e0010 */
[----:B------:R-:W-:Y:S01]  /*61e0*/  IMAD.MOV.U32 R9, RZ, RZ, R17 ;  /* 0x000000ffff097224 */ /* 0x000fe200078e0011 */
[----:B------:R-:W1:Y:S03]  /*61f0*/  S2R R20, SR_CTAID.Y ;  /* 0x0000000000147919 */ /* 0x000e660000002600 */
[----:B------:R-:W2:Y:S08]  /*6200*/  LDC R0, c[0x0][0x630] ;  /* 0x00018c00ff007b82 */ /* 0x000eb00000000800 */
[----:B------:R-:W4:Y:S01]  /*6210*/  LDC.64 R14, c[0x0][0x620] ;  /* 0x00018800ff0e7b82 */ /* 0x000f220000000a00 */
[----:B0-----:R-:W-:-:S04]  /*6220*/  ISETP.NE.U32.AND P0, PT, R10, RZ, PT ;  /* 0x000000ff0a00720c */ /* 0x001fc80003f05070 */
[----:B------:R-:W-:-:S13]  /*6230*/  ISETP.NE.AND.EX P0, PT, R11, RZ, PT, P0 ;  /* 0x000000ff0b00720c */ /* 0x000fda0003f05300 */
[----:B-1234-:R-:W-:Y:S05]  /*6240*/  @!P0 BRA `(.L_x_160) ;  /* 0x0000000000288947 */ /* 0x01efea0003800000 */
        /* <DEDUP_REMOVED lines=10> */
.L_x_160:
[-CC-:B------:R-:W-:Y:S01]  /*62f0*/  SHF.R.U64 R101, R8, R0.reuse, R9.reuse ;  /* 0x0000000008657219 */ /* 0x180fe20000001209 */
[----:B------:R-:W0:Y:S01]  /*6300*/  LDC.64 R26, c[0x0][0x640] ;  /* 0x00019000ff1a7b82 */ /* 0x000e220000000a00 */
[----:B------:R-:W-:Y:S01]  /*6310*/  SHF.R.U32.HI R0, RZ, R0, R9 ;  /* 0x00000000ff007219 */ /* 0x000fe20000011609 */
[----:B------:R-:W-:Y:S01]  /*6320*/  ULDC UR4, c[0x0][0x150] ;  /* 0x0000540000047ab9 */ /* 0x000fe20000000800 */
[----:B------:R-:W-:Y:S02]  /*6330*/  IADD3 R3, P0, RZ, -R101, RZ ;  /* 0x80000065ff037210 */ /* 0x000fe40007f1e0ff */
[----:B------:R-:W-:-:S03]  /*6340*/  I2FP.F32.U32 R7, R12 ;  /* 0x0000000c00077245 */ /* 0x000fc60000201000 */
[----:B------:R-:W1:Y:S01]  /*6350*/  LDC R6, c[0x0][0x618] ;  /* 0x00018600ff067b82 */ /* 0x000e620000000800 */
[----:B------:R-:W-:Y:S02]  /*6360*/  IMAD.X R5, RZ, RZ, ~R0, P0 ;  /* 0x000000ffff057224 */ /* 0x000fe400000e0e00 */
[----:B------:R-:W-:Y:S01]  /*6370*/  FMUL R7, R7, UR4 ;  /* 0x0000000407077c20 */ /* 0x000fe20008400000 */
[----:B------:R-:W-:Y:S01]  /*6380*/  ULDC UR4, c[0x0][0x154] ;  /* 0x0000550000047ab9 */ /* 0x000fe20000000800 */
[-C--:B------:R-:W-:Y:S02]  /*6390*/  IMAD R0, R5, R14.reuse, RZ ;  /* 0x0000000e05007224 */ /* 0x080fe400078e02ff */
[C---:B------:R-:W-:Y:S01]  /*63a0*/  IMAD.WIDE.U32 R4, R3.reuse, R14, R16 ;  /* 0x0000000e03047225 */ /* 0x040fe200078e0010 */
[----:B------:R-:W2:Y:S01]  /*63b0*/  LDC R8, c[0x0][0x608] ;  /* 0x00018200ff087b82 */ /* 0x000ea20000000800 */
[----:B------:R-:W3:Y:S02]  /*63c0*/  F2I.U32.TRUNC.NTZ R7, R7 ;  /* 0x0000000700077305 */ /* 0x000ee4000020f000 */
[----:B------:R-:W-:Y:S01]  /*63d0*/  IMAD R3, R3, R15, R0 ;  /* 0x0000000f03037224 */ /* 0x000fe200078e0200 */
[----:B------:R-:W-:-:S03]  /*63e0*/  I2FP.F32.U32 R0, R20 ;  /* 0x0000001400007245 */ /* 0x000fc60000201000 */
[----:B------:R-:W-:Y:S01]  /*63f0*/  IMAD.IADD R3, R5, 0x1, R3 ;  /* 0x0000000105037824 */ /* 0x000fe200078e0203 */
[----:B------:R-:W4:Y:S01]  /*6400*/  LDC R11, c[0x0][0x658] ;  /* 0x00019600ff0b7b82 */ /* 0x000f220000000800 */
[----:B0-----:R-:W-:-:S04]  /*6410*/  ISETP.NE.U32.AND P0, PT, R26, RZ, PT ;  /* 0x000000ff1a00720c */ /* 0x001fc80003f05070 */
[----:B------:R-:W-:-:S03]  /*6420*/  ISETP.NE.AND.EX P0, PT, R27, RZ, PT, P0 ;  /* 0x000000ff1b00720c */ /* 0x000fc60003f05300 */
[----:B------:R-:W0:Y:S01]  /*6430*/  LDC R9, c[0x0][0x144] ;  /* 0x00005100ff097b82 */ /* 0x000e220000000800 */
[-C--:B-1----:R-:W-:Y:S01]  /*6440*/  SHF.R.U64 R10, R4, R6.reuse, R3 ;  /* 0x00000006040a7219 */ /* 0x082fe20000001203 */
[----:B---3--:R-:W-:Y:S01]  /*6450*/  IMAD.MOV R7, RZ, RZ, -R7 ;  /* 0x000000ffff077224 */ /* 0x008fe200078e0a07 */
[----:B------:R-:W-:Y:S01]  /*6460*/  SHF.R.U32.HI R3, RZ, R6, R3 ;  /* 0x00000006ff037219 */ /* 0x000fe20000011603 */
[----:B------:R-:W-:-:S04]  /*6470*/  FMUL R6, R0, UR4 ;  /* 0x0000000400067c20 */ /* 0x000fc80008400000 */
[----:B------:R-:W1:Y:S01]  /*6480*/  LDC R21, c[0x0][0x148] ;  /* 0x00005200ff157b82 */ /* 0x000e620000000800 */
[----:B------:R3:W0:Y:S01]  /*6490*/  F2I.U32.TRUNC.NTZ R14, R6 ;  /* 0x00000006000e7305 */ /* 0x000622000020f000 */
[-CC-:B--2---:R-:W-:Y:S02]  /*64a0*/  SHF.R.U64 R13, R10, R8.reuse, R3.reuse ;  /* 0x000000080a0d7219 */ /* 0x184fe40000001203 */
[----:B------:R-:W-:-:S04]  /*64b0*/  SHF.R.U32.HI R0, RZ, R8, R3 ;  /* 0x00000008ff007219 */ /* 0x000fc80000011603 */
[----:B-----5:R-:W2:Y:S01]  /*64c0*/  LDC R24, c[0x0][0x648] ;  /* 0x00019200ff187b82 */ /* 0x020ea20000000800 */
[-CC-:B----4-:R-:W-:Y:S02]  /*64d0*/  SHF.R.U64 R15, R13, R11.reuse, R0.reuse ;  /* 0x0000000b0d0f7219 */ /* 0x190fe40000001200 */
[----:B------:R-:W-:-:S03]  /*64e0*/  SHF.R.U32.HI R5, RZ, R11, R0 ;  /* 0x0000000bff057219 */ /* 0x000fc60000011600 */
[----:B------:R-:W-:Y:S02]  /*64f0*/  IMAD.MOV.U32 R4, RZ, RZ, R15 ;  /* 0x000000ffff047224 */ /* 0x000fe400078e000f */
[----:B------:R-:W4:Y:S01]  /*6500*/  LDC R28, c[0x0][0x638] ;  /* 0x00018e00ff1c7b82 */ /* 0x000f220000000800 */
[----:B0-----:R-:W-:-:S07]  /*6510*/  IMAD R25, R9, R7, R12 ;  /* 0x0000000709197224 */ /* 0x001fce00078e020c */
[----:B------:R-:W0:Y:S08]  /*6520*/  LDC R29, c[0x0][0x610] ;  /* 0x00018400ff1d7b82 */ /* 0x000e300000000800 */
[----:B------:R-:W0:Y:S01]  /*6530*/  LDC R30, c[0x0][0x600] ;  /* 0x00018000ff1e7b82 */ /* 0x000e220000000800 */
[----:B-123--:R-:W-:Y:S05]  /*6540*/  @!P0 BRA `(.L_x_161) ;  /* 0x0000000000288947 */ /* 0x00efea0003800000 */
[----:B------:R-:W1:Y:S02]  /*6550*/  LDC R0, c[0x0][0x64c] ;  /* 0x00019300ff007b82 */ /* 0x000e640000000800 */
[----:B-1----:R-:W-:-:S05]  /*6560*/  IADD3 R3, P0, R15, R0, RZ ;  /* 0x000000000f037210 */ /* 0x002fca0007f1e0ff */
        /* <DEDUP_REMOVED lines=8> */
.L_x_161:
[----:B------:R-:W-:Y:S01]  /*65f0*/  ISETP.NE.AND P0, PT, R2, 0x1, PT ;  /* 0x000000010200780c */ /* 0x000fe20003f05270 */
[----:B------:R-:W-:Y:S01]  /*6600*/  IMAD.MOV R14, RZ, RZ, -R14 ;  /* 0x000000ffff0e7224 */ /* 0x000fe200078e0a0e */
[----:B------:R-:W-:Y:S02]  /*6610*/  SHF.R.U64 R3, R4, R24, R5 ;  /* 0x0000001804037219 */ /* 0x000fe40000001205 */
[----:B------:R-:W-:Y:S02]  /*6620*/  LOP3.LUT R0, R13, R98, RZ, 0xc0, !PT ;  /* 0x000000620d007212 */ /* 0x000fe400078ec0ff */
[----:B------:R-:W-:Y:S01]  /*6630*/  LOP3.LUT R10, R10, R97, RZ, 0xc0, !PT ;  /* 0x000000610a0a7212 */ /* 0x000fe200078ec0ff */
[----:B------:R-:W-:Y:S02]  /*6640*/  IMAD.MOV R4, RZ, RZ, -R3 ;  /* 0x000000ffff047224 */ /* 0x000fe400078e0a03 */
[----:B------:R-:W-:Y:S02]  /*6650*/  IMAD R0, R93, R3, R0 ;  /* 0x000000035d007224 */ /* 0x000fe400078e0200 */
[----:B----4-:R-:W-:-:S02]  /*6660*/  IMAD R3, R4, R28, R15 ;  /* 0x0000001c04037224 */ /* 0x010fc400078e020f */
[----:B------:R-:W-:Y:S02]  /*6670*/  @P0 IMAD R25, R21, R14, R20 ;  /* 0x0000000e15190224 */ /* 0x000fe400078e0214 */
[----:B0-----:R-:W-:Y:S02]  /*6680*/  IMAD R5, R3, R30, R10 ;  /* 0x0000001e03057224 */ /* 0x001fe400078e020a */
[----:B------:R-:W-:Y:S02]  /*6690*/  IMAD R0, R0, R29, R25 ;  /* 0x0000001d00007224 */ /* 0x000fe400078e0219 */
[----:B------:R-:W-:-:S03]  /*66a0*/  IMAD.MOV.U32 R4, RZ, RZ, 0x1 ;  /* 0x00000001ff047424 */ /* 0x000fc600078e00ff */
[----:B------:R-:W-:Y:S02]  /*66b0*/  SEL R100, R5, R0, !P0 ;  /* 0x0000000005647207 */ /* 0x000fe40004000000 */
[----:B------:R-:W-:Y:S02]  /*66c0*/  PRMT R3, R4, 0x7610, R3 ;  /* 0x0000761004037816 */ /* 0x000fe40000000003 */
[----:B------:R-:W-:-:S07]  /*66d0*/  SEL R0, R0, R5, !P0 ;  /* 0x0000000500007207 */ /* 0x000fce0004000000 */
.L_x_159:
[----:B------:R-:W-:Y:S01]  /*66e0*/  UIADD3 UR42, UR43, UR42, URZ ;  /* 0x0000002a2b2a7290 */ /* 0x000fe2000fffe03f */
[----:B------:R-:W-:Y:S01]  /*66f0*/  LOP3.LUT P0, RZ, R3, 0xff, RZ, 0xc0, !PT ;  /* 0x000000ff03ff7812 */ /* 0x000fe2000780c0ff */
[----:B------:R-:W-:Y:S02]  /*6700*/  IMAD.MOV.U32 R103, RZ, RZ, R0 ;  /* 0x000000ffff677224 */ /* 0x000fe400078e0000 */
[----:B------:R-:W-:Y:S02]  /*6710*/  USHF.R.U32.HI UR4, URZ, 0x1, UR42 ;  /* 0x000000013f047899 */ /* 0x000fe4000801162a */
[----:B------:R-:W-:Y:S02]  /*6720*/  UISETP.GT.U32.AND UP1, UPT, UR42, 0x1, UPT ;  /* 0x000000012a00788c */ /* 0x000fe4000bf24070 */
[----:B------:R-:W-:Y:S02]  /*6730*/  ULOP3.LUT UR4, UR4, 0x1, URZ, 0xc0, !UPT ;  /* 0x0000000104047892 */ /* 0x000fe4000f8ec03f */
[----:B------:R-:W-:-:S02]  /*6740*/  UISETP.LT.U32.AND UP1, UPT, UR43, 0x2, UP1 ;  /* 0x000000022b00788c */ /* 0x000fc40008f21070 */
[----:B------:R-:W-:Y:S02]  /*6750*/  UISETP.NE.U32.AND UP0, UPT, UR4, 0x1, UPT ;  /* 0x000000010400788c */ /* 0x000fe4000bf05070 */
[----:B------:R-:W-:Y:S02]  /*6760*/  USEL UR5, URZ, 0x1, !UP1 ;  /* 0x000000013f057887 */ /* 0x000fe4000c800000 */
[----:B------:R-:W-:Y:S02]  /*6770*/  UISETP.GT.U32.AND UP0, UPT, UR43, 0x1, !UP0 ;  /* 0x000000012b00788c */ /* 0x000fe4000c704070 */
[----:B------:R-:W-:Y:S02]  /*6780*/  ULOP3.LUT UR42, UR42, 0x1, URZ, 0xc0, !UPT ;  /* 0x000000012a2a7892 */ /* 0x000fe4000f8ec03f */
[----:B------:R-:W-:-:S04]  /*6790*/  USEL UR4, URZ, 0x1, !UP0 ;  /* 0x000000013f047887 */ /* 0x000fc8000c000000 */
[----:B------:R-:W-:Y:S01]  /*67a0*/  ULOP3.LUT UR40, UR4, UR40, UR5, 0x96, !UPT ;  /* 0x0000002804287292 */ /* 0x000fe2000f8e9605 */
[----:B------:R-:W-:Y:S11]  /*67b0*/  @P0 BRA `(.L_x_162) ;  /* 0xffffffac00200947 */ /* 0x000ff6000383ffff */
[----:B------:R-:W-:Y:S05]  /*67c0*/  EXIT ;  /* 0x000000000000794d */ /* 0x000fea0003800000 */
.L_x_7:
        /* <DEDUP_REMOVED lines=26> */
.L_x_164:
[----:B------:R-:W0:Y:S01]  /*6970*/  LDC.64 R28, c[0x0][0x640] ;  /* 0x00019000ff1c7b82 */ /* 0x000e220000000a00 */
[-CC-:B------:R-:W-:Y:S01]  /*6980*/  SHF.R.U64 R22, R14, R6.reuse, R15.reuse ;  /* 0x000000060e167219 */ /* 0x180fe2000000120f */
[----:B------:R-:W-:Y:S01]  /*6990*/  IMAD.MOV.U32 R30, RZ, RZ, 0x1 ;  /* 0x00000001ff1e7424 */ /* 0x000fe200078e00ff */
[----:B------:R-:W-:Y:S02]  /*69a0*/  SHF.R.U32.HI R6, RZ, R6, R15 ;  /* 0x00000006ff067219 */ /* 0x000fe4000001160f */
[----:B------:R-:W-:-:S03]  /*69b0*/  IADD3 R13, P0, RZ, -R22, RZ ;  /* 0x80000016ff0d7210 */ /* 0x000fc60007f1e0ff */
[----:B------:R-:W1:Y:S02]  /*69c0*/  LDC R12, c[0x0][0x618] ;  /* 0x00018600ff0c7b82 */ /* 0x000e640000000800 */
[----:B------:R-:W-:-:S04]  /*69d0*/  IMAD.X R11, RZ, RZ, ~R6, P0 ;  /* 0x000000ffff0b7224 */ /* 0x000fc800000e0e06 */
[-C--:B------:R-:W-:Y:S02]  /*69e0*/  IMAD R6, R11, R24.reuse, RZ ;  /* 0x000000180b067224 */ /* 0x080fe400078e02ff */
[----:B------:R-:W2:Y:S01]  /*69f0*/  LDC R14, c[0x0][0x608] ;  /* 0x00018200ff0e7b82 */ /* 0x000ea20000000800 */
[----:B------:R-:W-:-:S04]  /*6a00*/  IMAD.WIDE.U32 R10, R13, R24, R16 ;  /* 0x000000180d0a7225 */ /* 0x000fc800078e0010 */
[----:B------:R-:W-:-:S03]  /*6a10*/  IMAD R13, R13, R25, R6 ;  /* 0x000000190d0d7224 */ /* 0x000fc600078e0206 */
[----:B------:R-:W3:Y:S01]  /*6a20*/  LDC R27, c[0x0][0x658] ;  /* 0x00019600ff1b7b82 */ /* 0x000ee20000000800 */
[----:B------:R-:W-:Y:S01]  /*6a30*/  IMAD.IADD R11, R11, 0x1, R13 ;  /* 0x000000010b0b7824 */ /* 0x000fe200078e020d */
[----:B0-----:R-:W-:-:S04]  /*6a40*/  ISETP.NE.U32.AND P0, PT, R28, RZ, PT ;  /* 0x000000ff1c00720c */ /* 0x001fc80003f05070 */
[----:B------:R-:W-:Y:S02]  /*6a50*/  ISETP.NE.AND.EX P0, PT, R29, RZ, PT, P0 ;  /* 0x000000ff1d00720c */ /* 0x000fe40003f05300 */
[----:B------:R-:W0:Y:S01]  /*6a60*/  LDC R20, c[0x0][0x600] ;  /* 0x00018000ff147b82 */ /* 0x000e220000000800 */
[-CC-:B-1----:R-:W-:Y:S01]  /*6a70*/  SHF.R.U64 R8, R10, R12.reuse, R11.reuse ;  /* 0x0000000c0a087219 */ /* 0x182fe2000000120b */
[----:B------:R-:W-:Y:S01]  /*6a80*/  IMAD.MOV.U32 R10, RZ, RZ, -0x1 ;  /* 0xffffffffff0a7424 */ /* 0x000fe200078e00ff */
[----:B------:R-:W-:-:S05]  /*6a90*/  SHF.R.U32.HI R11, RZ, R12, R11 ;  /* 0x0000000cff0b7219 */ /* 0x000fca000001160b */
[----:B------:R-:W1:Y:S01]  /*6aa0*/  LDC R24, c[0x0][0x648] ;  /* 0x00019200ff187b82 */ /* 0x000e620000000800 */
[-CC-:B--2---:R-:W-:Y:S02]  /*6ab0*/  SHF.R.U64 R21, R8, R14.reuse, R11.reuse ;  /* 0x0000000e08157219 */ /* 0x184fe4000000120b */
[----:B------:R-:W-:-:S05]  /*6ac0*/  SHF.R.U32.HI R6, RZ, R14, R11 ;  /* 0x0000000eff067219 */ /* 0x000fca000001160b */
[----:B------:R-:W2:Y:S01]  /*6ad0*/  LDC R26, c[0x0][0x638] ;  /* 0x00018e00ff1a7b82 */ /* 0x000ea20000000800 */
[-C--:B---3--:R-:W-:Y:S02]  /*6ae0*/  SHF.L.U32 R10, R10, R27.reuse, RZ ;  /* 0x0000001b0a0a7219 */ /* 0x088fe400000006ff */
[-CC-:B------:R-:W-:Y:S02]  /*6af0*/  SHF.R.U64 R25, R21, R27.reuse, R6.reuse ;  /* 0x0000001b15197219 */ /* 0x180fe40000001206 */
[----:B------:R-:W-:Y:S02]  /*6b00*/  LOP3.LUT R32, RZ, R10, RZ, 0x33, !PT ;  /* 0x0000000aff207212 */ /* 0x000fe400078e33ff */
[----:B------:R-:W-:Y:S01]  /*6b10*/  SHF.R.U32.HI R11, RZ, R27, R6 ;  /* 0x0000001bff0b7219 */ /* 0x000fe20000011606 */
[----:B------:R-:W3:Y:S01]  /*6b20*/  LDC R31, c[0x0][0x610] ;  /* 0x00018400ff1f7b82 */ /* 0x000ee20000000800 */
[----:B------:R-:W-:Y:S01]  /*6b30*/  IMAD.MOV.U32 R10, RZ, RZ, R25 ;  /* 0x000000ffff0a7224 */ /* 0x000fe200078e0019 */
[----:B------:R-:W-:Y:S06]  /*6b40*/  @!P0 BRA `(.L_x_165) ;  /* 0x0000000000288947 */ /* 0x000fec0003800000 */
        /* <DEDUP_REMOVED lines=10> */
.L_x_165:
[----:B------:R-:W-:Y:S02]  /*6bf0*/  ISETP.NE.AND P0, PT, R2, 0x1, PT ;  /* 0x000000010200780c */ /* 0x000fe40003f05270 */
[----:B-1----:R-:W-:Y:S01]  /*6c00*/  SHF.R.U64 R6, R10, R24, R11 ;  /* 0x000000180a067219 */ /* 0x002fe2000000120b */
[----:B0-----:R-:W-:Y:S01]  /*6c10*/  VIADD R11, R20, 0xffffffff ;  /* 0xffffffff140b7836 */ /* 0x001fe20000000000 */
[----:B------:R-:W-:Y:S02]  /*6c20*/  SHF.L.U32 R30, R30, R27, RZ ;  /* 0x0000001b1e1e7219 */ /* 0x000fe400000006ff */
[----:B------:R-:W-:Y:S01]  /*6c30*/  LOP3.LUT R5, R21, R32, RZ, 0xc0, !PT ;  /* 0x0000002015057212 */ /* 0x000fe200078ec0ff */
[----:B------:R-:W-:-:S04]  /*6c40*/  IMAD.MOV R10, RZ, RZ, -R6 ;  /* 0x000000ffff0a7224 */ /* 0x000fc800078e0a06 */
[----:B------:R-:W-:Y:S01]  /*6c50*/  IMAD R6, R30, R6, R5 ;  /* 0x000000061e067224 */ /* 0x000fe200078e0205 */
[----:B------:R-:W-:Y:S01]  /*6c60*/  LOP3.LUT R5, R8, R11, RZ, 0xc0, !PT ;  /* 0x0000000b08057212 */ /* 0x000fe200078ec0ff */
[----:B------:R-:W-:Y:S02]  /*6c70*/  @P0 IMAD R7, R9, R23, R4 ;  /* 0x0000001709070224 */ /* 0x000fe400078e0204 */
[----:B--2---:R-:W-:Y:S02]  /*6c80*/  IMAD R4, R10, R26, R25 ;  /* 0x0000001a0a047224 */ /* 0x004fe400078e0219 */
[----:B---3--:R-:W-:Y:S02]  /*6c90*/  IMAD R7, R6, R31, R7 ;  /* 0x0000001f06077224 */ /* 0x008fe400078e0207 */
[----:B------:R-:W-:Y:S02]  /*6ca0*/  IMAD R4, R4, R20, R5 ;  /* 0x0000001404047224 */ /* 0x000fe400078e0205 */
[----:B------:R-:W-:-:S02]  /*6cb0*/  IMAD.MOV.U32 R8, RZ, RZ, 0x1 ;  /* 0x00000001ff087424 */ /* 0x000fc400078e00ff */
[----:B------:R-:W-:Y:S01]  /*6cc0*/  IMAD.MOV.U32 R6, RZ, RZ, R22 ;  /* 0x000000ffff067224 */ /* 0x000fe200078e0016 */
[----:B------:R-:W-:Y:S02]  /*6cd0*/  SEL R20, R4, R7, !P0 ;  /* 0x0000000704147207 */ /* 0x000fe40004000000 */
[----:B------:R-:W-:-:S07]  /*6ce0*/  SEL R21, R7, R4, !P0 ;  /* 0x0000000407157207 */ /* 0x000fce0004000000 */
.L_x_163:
[----:B------:R-:W-:-:S08]  /*6cf0*/  NOP ;  /* 0x0000000000007918 */ /* 0x000fd00000000000 */
[----:B------:R-:W0:-:S00]  /*6d00*/  USETMAXREG.DEALLOC.CTAPOOL 0x28 ;  /* 0x00000028000079c8 */ /* 0x000e0000080e0500 */
[----:B0-----:R-:W-:-:S13]  /*6d10*/  ISETP.NE.AND P0, PT, R3, RZ, PT ;  /* 0x000000ff0300720c */ /* 0x001fda0003f05270 */
[----:B------:R-:W-:Y:S05]  /*6d20*/  @P0 EXIT ;  /* 0x000000000000094d */ /* 0x000fea0003800000 */
[----:B------:R-:W-:Y:S01]  /*6d30*/  LOP3.LUT P0, RZ, R8, 0xff, RZ, 0xc0, !PT ;  /* 0x000000ff08ff7812 */ /* 0x000fe2000780c0ff */
[----:B------:R-:W-:Y:S02]  /*6d40*/  IMAD.MOV.U32 R3, RZ, RZ, 0x1 ;  /* 0x00000001ff037424 */ /* 0x000fe400078e00ff */
[----:B------:R-:W-:-:S10]  /*6d50*/  IMAD.MOV.U32 R8, RZ, RZ, RZ ;  /* 0x000000ffff087224 */ /* 0x000fd400078e00ff */
[----:B------:R-:W-:Y:S05]  /*6d60*/  @!P0 BRA `(.L_x_166) ;  /* 0x0000000c00708947 */ /* 0x000fea0003800000 */
[----:B------:R-:W0:Y:S01]  /*6d70*/  LDC R3, c[0x0][0x28c] ;  /* 0x0000a300ff037b82 */ /* 0x000e220000000800 */
[----:B------:R-:W1:Y:S01]  /*6d80*/  S2R R12, SR_CgaCtaId ;  /* 0x00000000000c7919 */ /* 0x000e620000008800 */
[----:B------:R-:W-:Y:S01]  /*6d90*/  ULDC UR5, c[0x0][0x658] ;  /* 0x0001960000057ab9 */ /* 0x000fe20000000800 */
[----:B------:R-:W-:Y:S01]  /*6da0*/  UMOV UR6, 0xffffffff ;  /* 0xffffffff00067882 */ /* 0x000fe20000000000 */
[----:B------:R-:W-:Y:S01]  /*6db0*/  BSSY B0, `(.L_x_166) ;  /* 0x00000d7000007945 */ /* 0x000fe20003800000 */
[----:B------:R-:W-:Y:S01]  /*6dc0*/  USHF.L.U32 UR6, UR6, UR5, URZ ;  /* 0x0000000506067299 */ /* 0x000fe2000800063f */
[----:B------:R-:W-:Y:S01]  /*6dd0*/  IMAD.MOV.U32 R10, RZ, RZ, 0x1 ;  /* 0x00000001ff0a7424 */ /* 0x000fe200078e00ff */
[----:B------:R-:W-:Y:S01]  /*6de0*/  LOP3.LUT R19, R18, 0x2, RZ, 0xfc, !PT ;  /* 0x0000000212137812 */ /* 0x000fe200078efcff */
[----:B------:R-:W-:Y:S01]  /*6df0*/  IMAD.MOV.U32 R8, RZ, RZ, RZ ;  /* 0x000000ffff087224 */ /* 0x000fe200078e00ff */
[----:B------:R-:W-:Y:S01]  /*6e00*/  ULDC UR4, c[0x0][0x600] ;  /* 0x0001800000047ab9 */ /* 0x000fe20000000800 */
[----:B------:R-:W-:Y:S01]  /*6e10*/  UMOV UR7, 0x1 ;  /* 0x0000000100077882 */ /* 0x000fe20000000000 */
[----:B------:R-:W-:-:S02]  /*6e20*/  UIADD3 UR4, UR4, -0x1, URZ ;  /* 0xffffffff04047890 */ /* 0x000fc4000fffe03f */
[----:B------:R-:W-:Y:S02]  /*6e30*/  USHF.L.U32 UR5, UR7, UR5, URZ ;  /* 0x0000000507057299 */ /* 0x000fe4000800063f */
[----:B------:R-:W-:Y:S01]  /*6e40*/  ULOP3.LUT UR6, URZ, UR6, URZ, 0x33, !UPT ;  /* 0x000000063f067292 */ /* 0x000fe2000f8e333f */
[----:B------:R-:W-:Y:S01]  /*6e50*/  ULDC.64 UR42, c[0x0][0x198] ;  /* 0x00006600002a7ab9 */ /* 0x000fe20000000a00 */
[----:B0-----:R-:W-:-:S05]  /*6e60*/  VIADD R3, R3, 0x3f ;  /* 0x0000003f03037836 */ /* 0x001fca0000000000 */
[----:B------:R-:W-:-:S04]  /*6e70*/  SHF.R.S32.HI R4, RZ, 0x1f, R3 ;  /* 0x0000001fff047819 */ /* 0x000fc80000011403 */
[----:B------:R-:W-:Y:S01]  /*6e80*/  LEA.HI R4, R4, R3, RZ, 0x6 ;  /* 0x0000000304047211 */ /* 0x000fe200078f30ff */
[C---:B-1----:R-:W-:Y:S02]  /*6e90*/  IMAD.SHL.U32 R11, R12.reuse, 0x20, RZ ;  /* 0x000000200c0b7824 */ /* 0x042fe400078e00ff */
[----:B------:R-:W-:Y:S01]  /*6ea0*/  IMAD.SHL.U32 R12, R12, 0x800, RZ ;  /* 0x000008000c0c7824 */ /* 0x000fe200078e00ff */
[----:B------:R-:W-:Y:S01]  /*6eb0*/  SHF.R.S32.HI R9, RZ, 0x6, R4 ;  /* 0x00000006ff097819 */ /* 0x000fe20000011404 */
[----:B------:R-:W-:Y:S01]  /*6ec0*/  IMAD.MOV.U32 R3, RZ, RZ, 0x1 ;  /* 0x00000001ff037424 */ /* 0x000fe200078e00ff */
[----:B------:R-:W-:Y:S02]  /*6ed0*/  LOP3.LUT R11, R11, 0x20, RZ, 0xc0, !PT ;  /* 0x000000200b0b7812 */ /* 0x000fe400078ec0ff */
[----:B------:R-:W-:Y:S01]  /*6ee0*/  LOP3.LUT R12, R12, 0x800, RZ, 0xc0, !PT ;  /* 0x000008000c0c7812 */ /* 0x000fe200078ec0ff */
[----:B------:R-:W-:-:S07]  /*6ef0*/  VIADD R13, R9, 0x1 ;  /* 0x00000001090d7836 */ /* 0x000fce0000000000 */
.L_x_177:
[----:B------:R-:W-:-:S03]  /*6f00*/  UMOV UR7, 0xffffffff ;  /* 0xffffffff00077882 */ /* 0x000fc60000000000 */
[----:B------:R-:W-:Y:S05]  /*6f10*/  BRA.DIV UR7, `(.L_x_167) ;  /* 0x0000000e07a47947 */ /* 0x000fea000b800000 */
[----:B------:R-:W-:-:S13]  /*6f20*/  ELECT P6, URZ, PT ;  /* 0x00000000003f782f */ /* 0x000fda00038c0000 */
.L_x_186:
[----:B------:R-:W-:Y:S04]  /*6f30*/  BSSY B1, `(.L_x_168) ;  /* 0x000004a000017945 */ /* 0x000fe80003800000 */
[----:B------:R-:W-:Y:S05]  /*6f40*/  @!P6 BRA `(.L_x_169) ;  /* 0x000000040020e947 */ /* 0x000fea0003800000 */
[----:B------:R-:W0:Y:S02]  /*6f50*/  LDC R4, c[0x0][0x28c] ;  /* 0x0000a300ff047b82 */ /* 0x000e240000000800 */
[----:B0-----:R-:W-:-:S13]  /*6f60*/  ISETP.GE.AND P0, PT, R4, 0x1, PT ;  /* 0x000000010400780c */ /* 0x001fda0003f06270 */
[----:B------:R-:W-:Y:S05]  /*6f70*/  @!P0 BRA `(.L_x_169) ;  /* 0x0000000400148947 */ /* 0x000fea0003800000 */
[----:B------:R-:W-:Y:S02]  /*6f80*/  IMAD.SHL.U32 R21, R21, 0x80, RZ ;  /* 0x0000008015157824 */ /* 0x000fe400078e00ff */
[----:B------:R-:W-:Y:S02]  /*6f90*/  IMAD.SHL.U32 R22, R20, 0x80, RZ ;  /* 0x0000008014167824 */ /* 0x000fe400078e00ff */
[----:B------:R-:W-:Y:S02]  /*6fa0*/  IMAD.MOV.U32 R25, RZ, RZ, RZ ;  /* 0x000000ffff197224 */ /* 0x000fe400078e00ff */
[----:B------:R-:W-:Y:S02]  /*6fb0*/  IMAD.MOV.U32 R4, RZ, RZ, R11 ;  /* 0x000000ffff047224 */ /* 0x000fe400078e000b */
[----:B------:R-:W-:Y:S02]  /*6fc0*/  IMAD.MOV.U32 R5, RZ, RZ, R13 ;  /* 0x000000ffff057224 */ /* 0x000fe400078e000d */
[----:B------:R-:W-:-:S02]  /*6fd0*/  IMAD.MOV.U32 R7, RZ, RZ, R3 ;  /* 0x000000ffff077224 */ /* 0x000fc400078e0003 */
[----:B------:R-:W-:Y:S02]  /*6fe0*/  IMAD.MOV.U32 R15, RZ, RZ, R8 ;  /* 0x000000ffff0f7224 */ /* 0x000fe400078e0008 */
[----:B------:R-:W-:Y:S02]  /*6ff0*/  VIADD R26, R21, 0x40 ;  /* 0x00000040151a7836 */ /* 0x000fe40000000000 */
[----:B------:R-:W-:-:S07]  /*7000*/  VIADD R27, R22, 0x40 ;  /* 0x00000040161b7836 */ /* 0x000fce0000000000 */
.L_x_172:
[----:B------:R-:W0:Y:S01]  /*7010*/  S2R R23, SR_CgaCtaId ;  /* 0x0000000000177919 */ /* 0x000e220000008800 */
[----:B------:R-:W-:Y:S02]  /*7020*/  MOV R14, 0x400 ;  /* 0x00000400000e7802 */ /* 0x000fe40000000f00 */
[----:B------:R-:W-:-:S13]  /*7030*/  ISETP.NE.AND P1, PT, R0, RZ, PT ;  /* 0x000000ff0000720c */ /* 0x000fda0003f25270 */
[----:B------:R-:W1:Y:S01]  /*7040*/  @!P1 LDC R20, c[0x0][0x500] ;  /* 0x00014000ff149b82 */ /* 0x000e620000000800 */
[----:B0-----:R-:W-:Y:S02]  /*7050*/  LEA R24, R23, R14, 0x18 ;  /* 0x0000000e17187211 */ /* 0x001fe400078ec0ff */
[----:B------:R-:W-:-:S03]  /*7060*/  SHF.L.U32 R14, R7, 0x1f, RZ ;  /* 0x0000001f070e7819 */ /* 0x000fc600000006ff */
[----:B------:R-:W-:-:S04]  /*7070*/  IMAD R23, R15, 0x8, R24 ;  /* 0x000000080f177824 */ /* 0x000fc800078e0218 */
[----:B------:R-:W0:Y:S02]  /*7080*/  SYNCS.PHASECHK.TRANS64.TRYWAIT P0, [R23+URZ+0x10], R14 ;  /* 0x0000100e170075a7 */ /* 0x000e24000800017f */
[----:B01----:R-:W-:Y:S05]  /*7090*/  @!P0 BRA `(.L_x_170) ;  /* 0x0000000c00648947 */ /* 0x003fea0003800000 */
.L_x_187:
[----:B0-----:R-:W-:Y:S01]  /*70a0*/  PRMT R14, R19, 0x9910, RZ ;  /* 0x00009910130e7816 */ /* 0x001fe200000000ff */
[----:B------:R0:W-:Y:S03]  /*70b0*/  @!P1 SYNCS.ARRIVE.TRANS64 RZ, [R23+URZ], R20 ;  /* 0x0000001417ff99a7 */ /* 0x0001e6000800003f */
[----:B------:R-:W-:-:S13]  /*70c0*/  ISETP.NE.AND P0, PT, R14, 0x2, PT ;  /* 0x000000020e00780c */ /* 0x000fda0003f05270 */
[----:B0-----:R-:W-:Y:S05]  /*70d0*/  @P0 BRA `(.L_x_171) ;  /* 0x0000000000040947 */ /* 0x001fea0003800000 */
[----:B------:R-:W-:Y:S01]  /*70e0*/  BPT.TRAP 0x1 ;  /* 0x000000040000795c */ /* 0x000fe20000300000 */
.L_x_171:
[----:B------:R-:W-:Y:S01]  /*70f0*/  IMAD R14, R15, 0x2000, R12 ;  /* 0x000020000f0e7824 */ /* 0x000fe200078e020c */
[----:B------:R-:W-:Y:S01]  /*7100*/  R2UR UR33, R23 ;  /* 0x00000000172172ca */ /* 0x000fe200000e0000 */
[--C-:B------:R-:W-:Y:S01]  /*7110*/  IMAD R20, R15, 0x4000, R24.reuse ;  /* 0x000040000f147824 */ /* 0x100fe200078e0218 */
[----:B------:R-:W-:Y:S01]  /*7120*/  R2UR UR36, R6 ;  /* 0x00000000062472ca */ /* 0x000fe200000e0000 */
[----:B------:R-:W-:Y:S01]  /*7130*/  IMAD R14, R14, 0x2, R24 ;  /* 0x000000020e0e7824 */ /* 0x000fe200078e0218 */
[----:B------:R-:W-:Y:S01]  /*7140*/  R2UR UR35, R25 ;  /* 0x00000000192372ca */ /* 0x000fe200000e0000 */
[----:B------:R-:W-:Y:S01]  /*7150*/  VIADD R5, R5, 0xffffffff ;  /* 0xffffffff05057836 */ /* 0x000fe20000000000 */
[----:B------:R-:W-:Y:S01]  /*7160*/  R2UR UR24, R20 ;  /* 0x00000000141872ca */ /* 0x000fe200000e0000 */
[----:B------:R-:W-:Y:S01]  /*7170*/  UIADD3 UR14, UP0, UR42, 0xf0, URZ ;  /* 0x000000f02a0e7890 */ /* 0x000fe2000ff1e03f */
[----:B------:R-:W-:Y:S01]  /*7180*/  R2UR UR8, R14 ;  /* 0x000000000e0872ca */ /* 0x000fe200000e0000 */
[----:B------:R-:W-:Y:S01]  /*7190*/  UIADD3 UR22, UP1, UR42, 0x1f0, URZ ;  /* 0x000001f02a167890 */ /* 0x000fe2000ff3e03f */
[----:B------:R-:W-:Y:S01]  /*71a0*/  R2UR UR34, R21 ;  /* 0x00000000152272ca */ /* 0x000fe200000e0000 */
[----:B------:R-:W-:Y:S01]  /*71b0*/  UIADD3.X UR15, URZ, UR43, URZ, UP0, !UPT ;  /* 0x0000002b3f0f7290 */ /* 0x000fe200087fe43f */
[----:B------:R-:W-:Y:S01]  /*71c0*/  R2UR UR26, R26 ;  /* 0x000000001a1a72ca */ /* 0x000fe200000e0000 */
[----:B------:R-:W-:Y:S01]  /*71d0*/  UIADD3.X UR23, URZ, UR43, URZ, UP1, !UPT ;  /* 0x0000002b3f177290 */ /* 0x000fe20008ffe43f */
[----:B------:R-:W-:Y:S01]  /*71e0*/  R2UR UR19, R4 ;  /* 0x00000000041372ca */ /* 0x000fe200000e0000 */
[----:B------:R-:W-:Y:S01]  /*71f0*/  VIADD R15, R15, 0x1 ;  /* 0x000000010f0f7836 */ /* 0x000fe20000000000 */
[----:B------:R-:W-:Y:S01]  /*7200*/  R2UR UR18, R22 ;  /* 0x00000000161272ca */ /* 0x000fe200000e0000 */
[----:B------:R-:W-:Y:S01]  /*7210*/  UMOV UR30, 0x0 ;  /* 0x00000000001e7882 */ /* 0x000fe20000000000 */
[----:B------:R-:W-:Y:S01]  /*7220*/  R2UR UR10, R27 ;  /* 0x000000001b0a72ca */ /* 0x000fe200000e0000 */
[----:B------:R-:W-:Y:S01]  /*7230*/  UIADD3 UR32, UR24, 0x100, URZ ;  /* 0x0000010018207890 */ /* 0x000fe2000fffe03f */
[----:B------:R-:W-:Y:S01]  /*7240*/  ISETP.GT.AND P1, PT, R5, 0x1, PT ;  /* 0x000000010500780c */ /* 0x000fe20003f24270 */
[----:B------:R-:W-:Y:S01]  /*7250*/  UIADD3 UR24, UR24, 0x2100, URZ ;  /* 0x0000210018187890 */ /* 0x000fe2000fffe03f */
[----:B------:R-:W-:Y:S01]  /*7260*/  ISETP.NE.AND P0, PT, R15, 0x2, PT ;  /* 0x000000020f00780c */ /* 0x000fe20003f05270 */
[----:B------:R-:W-:Y:S01]  /*7270*/  UIADD3 UR16, UR8, 0x8100, URZ ;  /* 0x0000810008107890 */ /* 0x000fe2000fffe03f */
[----:B------:R-:W-:Y:S01]  /*7280*/  VIADD R4, R4, 0x40 ;  /* 0x0000004004047836 */ /* 0x000fe20000000000 */
[----:B------:R-:W-:Y:S01]  /*7290*/  UIADD3 UR8, UR8, 0xa100, URZ ;  /* 0x0000a10008087890 */ /* 0x000fe2000fffe03f */
[----:B------:R-:W-:Y:S01]  /*72a0*/  SEL R14, RZ, 0x1, P0 ;  /* 0x00000001ff0e7807 */ /* 0x000fe20000000000 */
[----:B------:R-:W-:Y:S01]  /*72b0*/  UMOV UR31, 0x10000000 ;  /* 0x10000000001f7882 */ /* 0x000fe20000000000 */
[----:B------:R-:W-:Y:S01]  /*72c0*/  UMOV UR25, UR33 ;  /* 0x0000002100197c82 */ /* 0x000fe20008000000 */
[----:B------:R-:W-:Y:S01]  /*72d0*/  UMOV UR28, UR36 ;  /* 0x00000024001c7c82 */ /* 0x000fe20008000000 */
[----:B------:R-:W-:Y:S01]  /*72e0*/  UMOV UR27, UR35 ;  /* 0x00000023001b7c82 */ /* 0x000fe20008000000 */
[----:B------:R-:W-:Y:S01]  /*72f0*/  UMOV UR7, 0x30000 ;  /* 0x0003000000077882 */ /* 0x000fe20000000000 */
[----:B------:R0:W-:Y:S01]  /*7300*/  UTMALDG.3D [UR32], [UR14], desc[UR30] ;  /* 0x00001e200e0075b4 */ /* 0x0001e20008011000 */
[----:B------:R-:W-:Y:S01]  /*7310*/  UMOV UR17, UR33 ;  /* 0x0000002100117c82 */ /* 0x000fe20008000000 */
[----:B------:R-:W-:Y:S01]  /*7320*/  UMOV UR20, UR36 ;  /* 0x0000002400147c82 */ /* 0x000fe20008000000 */
[----:B------:R-:W-:Y:S01]  /*7330*/  UMOV UR9, UR33 ;  /* 0x0000002100097c82 */ /* 0x000fe20008000000 */
[----:B------:R-:W-:Y:S01]  /*7340*/  UMOV UR11, UR19 ;  /* 0x00000013000b7c82 */ /* 0x000fe20008000000 */
[----:B------:R-:W-:Y:S01]  /*7350*/  UMOV UR12, UR36 ;  /* 0x00000024000c7c82 */ /* 0x000fe20008000000 */
[----:B------:R-:W-:Y:S01]  /*7360*/  LOP3.LUT R7, R7, R14, RZ, 0x3c, !PT ;  /* 0x0000000e07077212 */ /* 0x000fe200078e3cff */
[----:B------:R-:W-:Y:S01]  /*7370*/  VIADD R25, R25, 0x40 ;  /* 0x0000004019197836 */ /* 0x000fe20000000000 */
[----:B------:R0:W-:Y:S01]  /*7380*/  UTMALDG.3D [UR24], [UR14], desc[UR30] ;  /* 0x00001e180e0075b4 */ /* 0x0001e20008011000 */
[----:B------:R-:W-:Y:S01]  /*7390*/  SEL R15, R15, RZ, P0 ;  /* 0x000000ff0f0f7207 */ /* 0x000fe20000000000 */
[----:B------:R0:W-:Y:S01]  /*73a0*/  UTMALDG.3D.MULTICAST [UR16], [UR22], UR7, desc[UR30] ;  /* 0x00001e10160073b4 */ /* 0x0001e20008011807 */
[----:B------:R0:W-:Y:S02]  /*73b0*/  UTMALDG.3D.MULTICAST [UR8], [UR22], UR7, desc[UR30] ;  /* 0x00001e08160073b4 */ /* 0x0001e40008011807 */
[----:B0-----:R-:W-:Y:S05]  /*73c0*/  @P1 BRA `(.L_x_172) ;  /* 0xfffffffc00101947 */ /* 0x001fea000383ffff */
.L_x_169:
[----:B------:R-:W-:Y:S05]  /*73d0*/  BSYNC B1 ;  /* 0x0000000000017941 */ /* 0x000fea0003800000 */
.L_x_168:
[----:B------:R-:W-:Y:S01]  /*73e0*/  LOP3.LUT P1, RZ, R10, 0xff, RZ, 0xc0, !PT ;  /* 0x000000ff0aff7812 */ /* 0x000fe2000782c0ff */
[----:B------:R-:W-:Y:S01]  /*73f0*/  IMAD.IADD R8, R9, 0x1, R8 ;  /* 0x0000000109087824 */ /* 0x000fe200078e0208 */
[----:B------:R-:W-:Y:S01]  /*7400*/  IADD3 R16, P2, R16, UR38, RZ ;  /* 0x0000002610107c10 */ /* 0x000fe2000ff5e0ff */
[----:B------:R-:W-:Y:S01]  /*7410*/  ULDC.64 UR8, c[0x0][0x650] ;  /* 0x0001940000087ab9 */ /* 0x000fe20000000a00 */
[----:B------:R-:W-:Y:S01]  /*7420*/  BSSY B1, `(.L_x_173) ;  /* 0x000006d000017945 */ /* 0x000fe20003800000 */
[----:B------:R-:W-:Y:S01]  /*7430*/  IMAD.MOV.U32 R21, RZ, RZ, -0x1 ;  /* 0xffffffffff157424 */ /* 0x000fe200078e00ff */
[----:B------:R-:W-:Y:S01]  /*7440*/  SHF.R.U32.HI R4, RZ, 0x1, R8 ;  /* 0x00000001ff047819 */ /* 0x000fe20000011608 */
[----:B------:R-:W-:Y:S01]  /*7450*/  IMAD.MOV.U32 R20, RZ, RZ, -0x1 ;  /* 0xffffffffff147424 */ /* 0x000fe200078e00ff */
[----:B------:R-:W-:Y:S02]  /*7460*/  ISETP.GT.U32.AND P0, PT, R8, 0x1, PT ;  /* 0x000000010800780c */ /* 0x000fe40003f04070 */
[----:B------:R-:W-:-:S02]  /*7470*/  LOP3.LUT R4, R4, 0x1, RZ, 0xc0, !PT ;  /* 0x0000000104047812 */ /* 0x000fc400078ec0ff */
[----:B------:R-:W-:Y:S01]  /*7480*/  ISETP.LT.U32.AND P0, PT, R9, 0x2, P0 ;  /* 0x000000020900780c */ /* 0x000fe20000701070 */
[----:B------:R-:W0:Y:S01]  /*7490*/  @P1 S2R R6, SR_CgaCtaId ;  /* 0x0000000000061919 */ /* 0x000e220000008800 */
[----:B------:R-:W-:Y:S02]  /*74a0*/  @P1 MOV R5, 0x400 ;  /* 0x0000040000051802 */ /* 0x000fe40000000f00 */
[----:B------:R-:W-:Y:S02]  /*74b0*/  IADD3.X R17, R17, UR41, RZ, P2, !PT ;  /* 0x0000002911117c10 */ /* 0x000fe400097fe4ff */
[----:B------:R-:W-:Y:S02]  /*74c0*/  ISETP.GE.U32.AND P2, PT, R16, UR8, PT ;  /* 0x0000000810007c0c */ /* 0x000fe4000bf46070 */
[----:B------:R-:W-:Y:S02]  /*74d0*/  LOP3.LUT R8, R8, 0x1, RZ, 0xc0, !PT ;  /* 0x0000000108087812 */ /* 0x000fe400078ec0ff */
[----:B------:R-:W-:-:S02]  /*74e0*/  PRMT R10, RZ, 0x7610, R10 ;  /* 0x00007610ff0a7816 */ /* 0x000fc4000000000a */
[----:B0-----:R-:W-:Y:S01]  /*74f0*/  @P1 LEA R5, R6, R5, 0x18 ;  /* 0x0000000506051211 */ /* 0x001fe200078ec0ff */
[----:B------:R-:W-:-:S03]  /*7500*/  IMAD.MOV.U32 R6, RZ, RZ, -0x1 ;  /* 0xffffffffff067424 */ /* 0x000fc600078e00ff */
[----:B------:R0:W-:Y:S01]  /*7510*/  @P1 SYNCS.ARRIVE.TRANS64.A1T0 RZ, [R5+URZ+0x38], RZ ;  /* 0x000038ff05ff19a7 */ /* 0x0001e2000810003f */
[----:B------:R-:W-:Y:S02]  /*7520*/  ISETP.NE.U32.AND P1, PT, R4, 0x1, PT ;  /* 0x000000010400780c */ /* 0x000fe40003f25070 */
[----:B------:R-:W-:Y:S02]  /*7530*/  SEL R4, RZ, 0x1, !P0 ;  /* 0x00000001ff047807 */ /* 0x000fe40004000000 */
[----:B------:R-:W-:Y:S02]  /*7540*/  ISETP.GE.U32.AND.EX P0, PT, R17, UR9, PT, P2 ;  /* 0x0000000911007c0c */ /* 0x000fe4000bf06120 */
[----:B------:R-:W-:-:S04]  /*7550*/  ISETP.GT.U32.AND P1, PT, R9, 0x1, !P1 ;  /* 0x000000010900780c */ /* 0x000fc80004f24070 */
[----:B0-----:R-:W-:-:S04]  /*7560*/  SEL R5, RZ, 0x1, !P1 ;  /* 0x00000001ff057807 */ /* 0x001fc80004800000 */
[--C-:B------:R-:W-:Y:S02]  /*7570*/  LOP3.LUT R3, R5, R3, R4.reuse, 0x96, !PT ;  /* 0x0000000305037212 */ /* 0x100fe400078e9604 */
[----:B------:R-:W-:Y:S01]  /*7580*/  PRMT R4, RZ, 0x7610, R4 ;  /* 0x00007610ff047816 */ /* 0x000fe20000000004 */
[----:B------:R-:W-:Y:S06]  /*7590*/  @P0 BRA `(.L_x_174) ;  /* 0x0000000400540947 */ /* 0x000fec0003800000 */
[----:B------:R-:W0:Y:S01]  /*75a0*/  S2R R15, SR_CTAID.X ;  /* 0x00000000000f7919 */ /* 0x000e220000002500 */
[----:B------:R-:W-:Y:S01]  /*75b0*/  ULDC.64 UR8, c[0x0][0x628] ;  /* 0x00018a0000087ab9 */ /* 0x000fe20000000a00 */
[----:B------:R-:W-:Y:S01]  /*75c0*/  ULDC UR10, c[0x0][0x630] ;  /* 0x00018c00000a7ab9 */ /* 0x000fe20000000800 */
[----:B------:R-:W-:Y:S01]  /*75d0*/  ISETP.NE.U32.AND P0, PT, RZ, UR8, PT ;  /* 0x00000008ff007c0c */ /* 0x000fe2000bf05070 */
[----:B------:R-:W1:Y:S01]  /*75e0*/  S2R R20, SR_CTAID.Y ;  /* 0x0000000000147919 */ /* 0x000e620000002600 */
[----:B------:R-:W-:Y:S01]  /*75f0*/  ULDC UR11, c[0x0][0x150] ;  /* 0x00005400000b7ab9 */ /* 0x000fe20000000800 */
[----:B------:R-:W-:Y:S01]  /*7600*/  IMAD.MOV.U32 R4, RZ, RZ, R16 ;  /* 0x000000ffff047224 */ /* 0x000fe200078e0010 */
[----:B------:R-:W-:Y:S01]  /*7610*/  ISETP.NE.AND.EX P0, PT, RZ, UR9, PT, P0 ;  /* 0x00000009ff007c0c */ /* 0x000fe2000bf05300 */
[----:B------:R-:W-:Y:S01]  /*7620*/  IMAD.MOV.U32 R5, RZ, RZ, R17 ;  /* 0x000000ffff057224 */ /* 0x000fe200078e0011 */
[----:B0-----:R-:W-:-:S11]  /*7630*/  I2FP.F32.U32 R22, R15 ;  /* 0x0000000f00167245 */ /* 0x001fd60000201000 */
[----:B------:R-:W-:Y:S05]  /*7640*/  @!P0 BRA `(.L_x_175) ;  /* 0x0000000000288947 */ /* 0x000fea0003800000 */
[----:B------:R-:W-:Y:S02]  /*7650*/  ULDC UR7, c[0x0][0x634] ;  /* 0x00018d0000077ab9 */ /* 0x000fe40000000800 */
[----:B------:R-:W-:-:S05]  /*7660*/  IADD3 R5, P0, R16, UR7, RZ ;  /* 0x0000000710057c10 */ /* 0x000fca000ff1e0ff */
[----:B------:R-:W-:-:S04]  /*7670*/  IMAD.X R21, RZ, RZ, R17, P0 ;  /* 0x000000ffff157224 */ /* 0x000fc800000e0611 */
[----:B------:R-:W-:-:S04]  /*7680*/  IMAD.WIDE.U32 R6, R21, UR8, RZ ;  /* 0x0000000815067c25 */ /* 0x000fc8000f8e00ff */
[----:B------:R-:W-:-:S04]  /*7690*/  IMAD.WIDE.U32 R6, P0, R5, UR9, R6 ;  /* 0x0000000905067c25 */ /* 0x000fc8000f800006 */
[----:B------:R-:W-:-:S04]  /*76a0*/  IMAD.WIDE.U32 R4, R5, UR8, RZ ;  /* 0x0000000805047c25 */ /* 0x000fc8000f8e00ff */
[----:B------:R-:W-:Y:S01]  /*76b0*/  IMAD.MOV.U32 R4, RZ, RZ, R7 ;  /* 0x000000ffff047224 */ /* 0x000fe200078e0007 */
[----:B------:R-:W-:Y:S01]  /*76c0*/  IADD3 RZ, P1, R5, R6, RZ ;  /* 0x0000000605ff7210 */ /* 0x000fe20007f3e0ff */
[----:B------:R-:W-:-:S04]  /*76d0*/  IMAD.X R5, RZ, RZ, RZ, P0 ;  /* 0x000000ffff057224 */ /* 0x000fc800000e06ff */
[----:B------:R-:W-:-:S08]  /*76e0*/  IMAD.WIDE.U32.X R4, R21, UR9, R4, P1 ;  /* 0x0000000915047c25 */ /* 0x000fd000088e0404 */
.L_x_175:
[--C-:B------:R-:W-:Y:S01]  /*76f0*/  SHF.R.U64 R14, R4, UR10, R5.reuse ;  /* 0x0000000a040e7c19 */ /* 0x100fe20008001205 */
[----:B------:R-:W-:Y:S01]  /*7700*/  FMUL R22, R22, UR11 ;  /* 0x0000000b16167c20 */ /* 0x000fe20008400000 */
[----:B------:R-:W-:Y:S01]  /*7710*/  SHF.R.U32.HI R4, RZ, UR10, R5 ;  /* 0x0000000aff047c19 */ /* 0x000fe20008011605 */
[----:B------:R-:W0:Y:S01]  /*7720*/  LDC R6, c[0x0][0x144] ;  /* 0x00005100ff067b82 */ /* 0x000e220000000800 */
[----:B------:R-:W-:Y:S01]  /*7730*/  IADD3 R5, P0, RZ, -R14, RZ ;  /* 0x8000000eff057210 */ /* 0x000fe20007f1e0ff */
[----:B------:R-:W-:Y:S01]  /*7740*/  ULDC UR7, c[0x0][0x154] ;  /* 0x0000550000077ab9 */ /* 0x000fe20000000800 */
[----:B-1----:R-:W-:Y:S01]  /*7750*/  I2FP.F32.U32 R7, R20 ;  /* 0x0000001400077245 */ /* 0x002fe20000201000 */
[----:B------:R-:W1:Y:S01]  /*7760*/  F2I.U32.TRUNC.NTZ R22, R22 ;  /* 0x0000001600167305 */ /* 0x000e62000020f000 */
[----:B------:R-:W-:Y:S01]  /*7770*/  ULDC.64 UR8, c[0x0][0x620] ;  /* 0x0001880000087ab9 */ /* 0x000fe20000000a00 */
[----:B------:R-:W-:Y:S01]  /*7780*/  IMAD.X R4, RZ, RZ, ~R4, P0 ;  /* 0x000000ffff047224 */ /* 0x000fe200000e0e04 */
[----:B------:R-:W-:Y:S01]  /*7790*/  ISETP.NE.AND P2, PT, R2, 0x1, PT ;  /* 0x000000010200780c */ /* 0x000fe20003f45270 */
[----:B------:R-:W-:Y:S01]  /*77a0*/  FMUL R23, R7, UR7 ;  /* 0x0000000707177c20 */ /* 0x000fe20008400000 */
[----:B------:R-:W2:Y:S01]  /*77b0*/  LDC R25, c[0x0][0x148] ;  /* 0x00005200ff197b82 */ /* 0x000ea20000000800 */
[----:B------:R-:W-:Y:S01]  /*77c0*/  IMAD R4, R4, UR8, RZ ;  /* 0x0000000804047c24 */ /* 0x000fe2000f8e02ff */
[----:B------:R-:W-:-:S03]  /*77d0*/  ULDC UR7, c[0x0][0x618] ;  /* 0x0001860000077ab9 */ /* 0x000fc60000000800 */
[----:B------:R-:W3:Y:S01]  /*77e0*/  F2I.U32.TRUNC.NTZ R23, R23 ;  /* 0x0000001700177305 */ /* 0x000ee2000020f000 */
[C---:B------:R-:W-:Y:S02]  /*77f0*/  IMAD R7, R5.reuse, UR9, R4 ;  /* 0x0000000905077c24 */ /* 0x040fe4000f8e0204 */
[----:B------:R-:W-:Y:S01]  /*7800*/  IMAD.WIDE.U32 R4, R5, UR8, R16 ;  /* 0x0000000805047c25 */ /* 0x000fe2000f8e0010 */
[----:B------:R-:W-:Y:S02]  /*7810*/  ULDC.64 UR8, c[0x0][0x640] ;  /* 0x0001900000087ab9 */ /* 0x000fe40000000a00 */
[----:B------:R-:W-:Y:S01]  /*7820*/  ISETP.NE.U32.AND P0, PT, RZ, UR8, PT ;  /* 0x00000008ff007c0c */ /* 0x000fe2000bf05070 */
[----:B------:R-:W-:Y:S02]  /*7830*/  IMAD.IADD R5, R5, 0x1, R7 ;  /* 0x0000000105057824 */ /* 0x000fe400078e0207 */
[----:B-1----:R-:W-:Y:S01]  /*7840*/  IMAD.MOV R22, RZ, RZ, -R22 ;  /* 0x000000ffff167224 */ /* 0x002fe200078e0a16 */
[----:B------:R-:W-:-:S02]  /*7850*/  ISETP.NE.AND.EX P0, PT, RZ, UR9, PT, P0 ;  /* 0x00000009ff007c0c */ /* 0x000fc4000bf05300 */
[----:B------:R-:W-:Y:S01]  /*7860*/  SHF.R.U64 R21, R4, UR7, R5 ;  /* 0x0000000704157c19 */ /* 0x000fe20008001205 */
[----:B0-----:R-:W-:Y:S01]  /*7870*/  IMAD R15, R6, R22, R15 ;  /* 0x00000016060f7224 */ /* 0x001fe200078e020f */
[----:B------:R-:W-:Y:S01]  /*7880*/  SHF.R.U32.HI R4, RZ, UR7, R5 ;  /* 0x00000007ff047c19 */ /* 0x000fe20008011605 */
[----:B------:R-:W-:Y:S01]  /*7890*/  ULDC UR7, c[0x0][0x608] ;  /* 0x0001820000077ab9 */ /* 0x000fe20000000800 */
[----:B---3--:R-:W-:Y:S02]  /*78a0*/  IMAD.MOV R6, RZ, RZ, -R23 ;  /* 0x000000ffff067224 */ /* 0x008fe400078e0a17 */
[--C-:B------:R-:W-:Y:S02]  /*78b0*/  SHF.R.U64 R22, R21, UR7, R4.reuse ;  /* 0x0000000715167c19 */ /* 0x100fe40008001204 */
[----:B------:R-:W-:Y:S01]  /*78c0*/  SHF.R.U32.HI R5, RZ, UR7, R4 ;  /* 0x00000007ff057c19 */ /* 0x000fe20008011604 */
[----:B------:R-:W-:Y:S01]  /*78d0*/  ULDC UR7, c[0x0][0x658] ;  /* 0x0001960000077ab9 */ /* 0x000fe20000000800 */
[----:B--2---:R-:W-:-:S02]  /*78e0*/  @P2 IMAD R15, R25, R6, R20 ;  /* 0x00000006190f2224 */ /* 0x004fc400078e0214 */
[--C-:B------:R-:W-:Y:S02]  /*78f0*/  SHF.R.U64 R20, R22, UR7, R5.reuse ;  /* 0x0000000716147c19 */ /* 0x100fe40008001205 */
[----:B------:R-:W-:-:S03]  /*7900*/  SHF.R.U32.HI R23, RZ, UR7, R5 ;  /* 0x00000007ff177c19 */ /* 0x000fc60008011605 */
[----:B------:R-:W-:Y:S02]  /*7910*/  IMAD.MOV.U32 R6, RZ, RZ, R20 ;  /* 0x000000ffff067224 */ /* 0x000fe400078e0014 */
[----:B------:R-:W-:Y:S01]  /*7920*/  IMAD.MOV.U32 R5, RZ, RZ, R23 ;  /* 0x000000ffff057224 */ /* 0x000fe200078e0017 */
[----:B------:R-:W-:Y:S06]  /*7930*/  @!P0 BRA `(.L_x_176) ;  /* 0x00000000002c8947 */ /* 0x000fec0003800000 */
        /* <DEDUP_REMOVED lines=9> */
[----:B------:R-:W-:-:S04]  /*79d0*/  IMAD.WIDE.U32.X R4, R23, UR9, R4, P1 ;  /* 0x0000000917047c25 */ /* 0x000fc800088e0404 */
[----:B------:R-:W-:-:S07]  /*79e0*/  IMAD.MOV.U32 R6, RZ, RZ, R4 ;  /* 0x000000ffff067224 */ /* 0x000fce00078e0004 */
.L_x_176:
[----:B------:R-:W-:Y:S01]  /*79f0*/  ULDC UR7, c[0x0][0x648] ;  /* 0x0001920000077ab9 */ /* 0x000fe20000000800 */
[----:B------:R-:W-:Y:S01]  /*7a00*/  LOP3.LUT R4, R22, UR6, RZ, 0xc0, !PT ;  /* 0x0000000616047c12 */ /* 0x000fe2000f8ec0ff */
[----:B------:R-:W-:Y:S01]  /*7a10*/  ULDC UR8, c[0x0][0x610] ;  /* 0x0001840000087ab9 */ /* 0x000fe20000000800 */
[----:B------:R-:W-:Y:S01]  /*7a20*/  SHF.R.U64 R5, R6, UR7, R5 ;  /* 0x0000000706057c19 */ /* 0x000fe20008001205 */
[----:B------:R-:W-:Y:S01]  /*7a30*/  ULDC UR7, c[0x0][0x638] ;  /* 0x00018e0000077ab9 */ /* 0x000fe20000000800 */
[----:B------:R-:W-:-:S03]  /*7a40*/  LOP3.LUT R21, R21, UR4, RZ, 0xc0, !PT ;  /* 0x0000000415157c12 */ /* 0x000fc6000f8ec0ff */
[----:B------:R-:W-:Y:S02]  /*7a50*/  IMAD.MOV R7, RZ, RZ, -R5 ;  /* 0x000000ffff077224 */ /* 0x000fe400078e0a05 */
[----:B------:R-:W-:Y:S02]  /*7a60*/  IMAD R4, R5, UR5, R4 ;  /* 0x0000000505047c24 */ /* 0x000fe4000f8e0204 */
[----:B------:R-:W-:Y:S01]  /*7a70*/  IMAD R20, R7, UR7, R20 ;  /* 0x0000000707147c24 */ /* 0x000fe2000f8e0214 */
[----:B------:R-:W-:Y:S01]  /*7a80*/  ULDC UR7, c[0x0][0x600] ;  /* 0x0001800000077ab9 */ /* 0x000fe20000000800 */
[----:B------:R-:W-:Y:S02]  /*7a90*/  IMAD R15, R4, UR8, R15 ;  /* 0x00000008040f7c24 */ /* 0x000fe4000f8e020f */
[----:B------:R-:W-:Y:S02]  /*7aa0*/  IMAD R6, R20, UR7, R21 ;  /* 0x0000000714067c24 */ /* 0x000fe4000f8e0215 */
[----:B------:R-:W-:-:S03]  /*7ab0*/  IMAD.MOV.U32 R4, RZ, RZ, 0x1 ;  /* 0x00000001ff047424 */ /* 0x000fc600078e00ff */
[----:B------:R-:W-:Y:S02]  /*7ac0*/  SEL R20, R6, R15, !P2 ;  /* 0x0000000f06147207 */ /* 0x000fe40005000000 */
[----:B------:R-:W-:Y:S01]  /*7ad0*/  SEL R21, R15, R6, !P2 ;  /* 0x000000060f157207 */ /* 0x000fe20005000000 */
[----:B------:R-:W-:-:S07]  /*7ae0*/  IMAD.MOV.U32 R6, RZ, RZ, R14 ;  /* 0x000000ffff067224 */ /* 0x000fce00078e000e */
.L_x_174:
[----:B------:R-:W-:Y:S05]  /*7af0*/  BSYNC B1 ;  /* 0x0000000000017941 */ /* 0x000fea0003800000 */
.L_x_173:
[----:B------:R-:W-:-:S13]  /*7b00*/  LOP3.LUT P0, RZ, R4, 0xff, RZ, 0xc0, !PT ;  /* 0x000000ff04ff7812 */ /* 0x000fda000780c0ff */
[----:B------:R-:W-:Y:S05]  /*7b10*/  @P0 BRA `(.L_x_177) ;  /* 0xfffffff000f80947 */ /* 0x000fea000383ffff */
[----:B------:R-:W-:Y:S05]  /*7b20*/  BSYNC B0 ;  /* 0x0000000000007941 */ /* 0x000fea0003800000 */
.L_x_166:
[----:B------:R-:W-:-:S03]  /*7b30*/  UMOV UR7, 0xffffffff ;  /* 0xffffffff00077882 */ /* 0x000fc60000000000 */
[----:B------:R-:W-:Y:S05]  /*7b40*/  BRA.DIV UR7, `(.L_x_178) ;  /* 0x0000000207cc7947 */ /* 0x000fea000b800000 */
[----:B------:R-:W-:-:S13]  /*7b50*/  ELECT P6, URZ, PT ;  /* 0x00000000003f782f */ /* 0x000fda00038c0000 */
.L_x_190:
[----:B------:R-:W-:Y:S04]  /*7b60*/  BSSY B0, `(.L_x_179) ;  /* 0x0000019000007945 */ /* 0x000fe80003800000 */
[----:B------:R-:W-:Y:S05]  /*7b70*/  @!P6 BRA `(.L_x_180) ;  /* 0x00000000005ce947 */ /* 0x000fea0003800000 */
[----:B------:R-:W-:-:S04]  /*7b80*/  LOP3.LUT R18, R18, 0x2, RZ, 0xfc, !PT ;  /* 0x0000000212127812 */ /* 0x000fc800078efcff */
[----:B------:R-:W-:-:S13]  /*7b90*/  ISETP.NE.AND P0, PT, R18, 0x3, PT ;  /* 0x000000031200780c */ /* 0x000fda0003f05270 */
[----:B------:R-:W-:Y:S05]  /*7ba0*/  @!P0 BRA `(.L_x_181) ;  /* 0x0000000000048947 */ /* 0x000fea0003800000 */
[----:B------:R-:W-:Y:S01]  /*7bb0*/  BPT.TRAP 0x1 ;  /* 0x000000040000795c */ /* 0x000fe20000300000 */
.L_x_181:
[----:B------:R-:W0:Y:S01]  /*7bc0*/  S2R R5, SR_CgaCtaId ;  /* 0x0000000000057919 */ /* 0x000e220000008800 */
[----:B------:R-:W-:Y:S02]  /*7bd0*/  MOV R0, 0x400 ;  /* 0x0000040000007802 */ /* 0x000fe40000000f00 */
[----:B------:R-:W-:Y:S02]  /*7be0*/  SHF.L.U32 R2, R3, 0x1f, RZ ;  /* 0x0000001f03027819 */ /* 0x000fe400000006ff */
[----:B0-----:R-:W-:-:S05]  /*7bf0*/  LEA R5, R5, R0, 0x18 ;  /* 0x0000000005057211 */ /* 0x001fca00078ec0ff */
[----:B------:R-:W-:-:S04]  /*7c00*/  VIADD R5, R5, 0x10 ;  /* 0x0000001005057836 */ /* 0x000fc80000000000 */
[C---:B------:R-:W-:Y:S02]  /*7c10*/  IMAD R7, R8.reuse, 0x8, R5 ;  /* 0x0000000808077824 */ /* 0x040fe400078e0205 */
[----:B------:R-:W-:Y:S02]  /*7c20*/  VIADD R8, R8, 0x1 ;  /* 0x0000000108087836 */ /* 0x000fe40000000000 */
[----:B------:R-:W0:Y:S03]  /*7c30*/  SYNCS.PHASECHK.TRANS64.TRYWAIT P0, [R7+URZ], R2 ;  /* 0x00000002070075a7 */ /* 0x000e26000800017f */
[----:B------:R-:W-:-:S04]  /*7c40*/  ISETP.NE.AND P1, PT, R8, 0x2, PT ;  /* 0x000000020800780c */ /* 0x000fc80003f25270 */
[----:B------:R-:W-:Y:S02]  /*7c50*/  SEL R0, RZ, 0x1, P1 ;  /* 0x00000001ff007807 */ /* 0x000fe40000800000 */
[----:B------:R-:W-:Y:S02]  /*7c60*/  SEL R8, R8, RZ, P1 ;  /* 0x000000ff08087207 */ /* 0x000fe40000800000 */
[----:B------:R-:W-:Y:S01]  /*7c70*/  LOP3.LUT R0, R3, R0, RZ, 0x3c, !PT ;  /* 0x0000000003007212 */ /* 0x000fe200078e3cff */
[----:B0-----:R-:W-:Y:S06]  /*7c80*/  @!P0 BRA `(.L_x_182) ;  /* 0x00000000009c8947 */ /* 0x001fec0003800000 */
.L_x_191:
[----:B------:R-:W-:Y:S01]  /*7c90*/  IMAD R5, R8, 0x8, R5 ;  /* 0x0000000808057824 */ /* 0x000fe200078e0205 */
[----:B------:R-:W-:-:S07]  /*7ca0*/  SHF.L.U32 R0, R0, 0x1f, RZ ;  /* 0x0000001f00007819 */ /* 0x000fce00000006ff */
.L_x_183:
[----:B-1----:R1:W2:Y:S02]  /*7cb0*/  SYNCS.PHASECHK.TRANS64.TRYWAIT P0, [R5+URZ], R0 ;  /* 0x00000000050075a7 */ /* 0x0022a4000800017f */
[----:B--2---:R-:W-:Y:S05]  /*7cc0*/  @!P0 NANOSLEEP.SYNCS 0x989680 ;  /* 0x009896800000895d */ /* 0x004fea0003900000 */
[----:B------:R-:W2:Y:S02]  /*7cd0*/  @!P0 SYNCS.PHASECHK.TRANS64 P0, [R5+URZ], R0 ;  /* 0x00000000050085a7 */ /* 0x000ea4000800007f */
[----:B--2---:R-:W-:Y:S05]  /*7ce0*/  @!P0 BRA `(.L_x_183) ;  /* 0xfffffffc00f08947 */ /* 0x004fea000383ffff */
.L_x_180:
[----:B------:R-:W-:Y:S05]  /*7cf0*/  BSYNC B0 ;  /* 0x0000000000007941 */ /* 0x000fea0003800000 */
.L_x_179:
[----:B------:R-:W-:Y:S05]  /*7d00*/  EXIT ;  /* 0x000000000000794d */ /* 0x000fea0003800000 */
.L_x_21:
[----:B-1----:R1:W2:Y:S02]  /*7d10*/  SYNCS.PHASECHK.TRANS64.TRYWAIT P1, [R3+URZ], R0 ;  /* 0x00000000030075a7 */ /* 0x0022a4000802017f */
[----:B--2---:R-:W-:Y:S05]  /*7d20*/  @!P1 NANOSLEEP.SYNCS 0x989680 ;  /* 0x009896800000995d */ /* 0x004fea0003900000 */
[----:B------:R-:W2:Y:S02]  /*7d30*/  @!P1 SYNCS.PHASECHK.TRANS64 P1, [R3+URZ], R0 ;  /* 0x00000000030095a7 */ /* 0x000ea4000802007f */
[----:B--2---:R-:W-:Y:S05]  /*7d40*/  @!P1 BRA `(.L_x_21) ;  /* 0xfffffffc00f09947 */ /* 0x004fea000383ffff */
[----:B------:R-:W-:Y:S05]  /*7d50*/  BRA `(.L_x_20) ;  /* 0xffffff9800807947 */ /* 0x000fea000383ffff */
.L_x_26:
[----:B-1----:R1:W2:Y:S02]  /*7d60*/  SYNCS.PHASECHK.TRANS64.TRYWAIT P1, [R5+URZ], R4 ;  /* 0x00000004050075a7 */ /* 0x0022a4000802017f */
[----:B--2---:R-:W-:Y:S05]  /*7d70*/  @!P1 NANOSLEEP.SYNCS 0x989680 ;  /* 0x009896800000995d */ /* 0x004fea0003900000 */
[----:B------:R-:W2:Y:S02]  /*7d80*/  @!P1 SYNCS.PHASECHK.TRANS64 P1, [R5+URZ], R4 ;  /* 0x00000004050095a7 */ /* 0x000ea4000802007f */
[----:B--2---:R-:W-:Y:S05]  /*7d90*/  @!P1 BRA `(.L_x_26) ;  /* 0xfffffffc00f09947 */ /* 0x004fea000383ffff */
[----:B------:R-:W-:Y:S05]  /*7da0*/  BRA `(.L_x_25) ;  /* 0xffffff9c005c7947 */ /* 0x000fea000383ffff */
.L_x_167:
[----:B------:R-:W-:Y:S01]  /*7db0*/  BSSY B1, `(.L_x_184) ;  /* 0x0000006000017945 */ /* 0x000fe20003800000 */
[----:B------:R-:W-:-:S07]  /*7dc0*/  IMAD.MOV.U32 R15, RZ, RZ, -0x1 ;  /* 0xffffffffff0f7424 */ /* 0x000fce00078e00ff */
[----:B------:R-:W-:Y:S05]  /*7dd0*/  WARPSYNC.COLLECTIVE R15, `(.L_x_185) ;  /* 0x000000000f0c7348 */ /* 0x000fea0003c00000 */
[----:B------:R-:W-:Y:S02]  /*7de0*/  ELECT P6, UR62, PT ;  /* 0x00000000003e782f */ /* 0x000fe400038c0000 */
[----:B------:R-:W-:Y:S01]  /*7df0*/  MOV R14, UR62 ;  /* 0x0000003e000e7c02 */ /* 0x000fe20008000f00 */
[----:B------:R-:W-:Y:S10]  /*7e00*/  ENDCOLLECTIVE ;  /* 0x000000000000791b */ /* 0x000ff40003800000 */
.L_x_185:
[----:B------:R-:W-:Y:S05]  /*7e10*/  BSYNC B1 ;  /* 0x0000000000017941 */ /* 0x000fea0003800000 */
.L_x_184:
[----:B------:R-:W-:Y:S05]  /*7e20*/  BRA `(.L_x_186) ;  /* 0xfffffff000407947 */ /* 0x000fea000383ffff */
.L_x_170:
[----:B0-----:R0:W1:Y:S02]  /*7e30*/  SYNCS.PHASECHK.TRANS64.TRYWAIT P0, [R23+URZ+0x10], R14 ;  /* 0x0000100e170075a7 */ /* 0x001064000800017f */
[----:B-1----:R-:W-:Y:S05]  /*7e40*/  @!P0 NANOSLEEP.SYNCS 0x989680 ;  /* 0x009896800000895d */ /* 0x002fea0003900000 */
[----:B------:R-:W1:Y:S02]  /*7e50*/  @!P0 SYNCS.PHASECHK.TRANS64 P0, [R23+URZ+0x10], R14 ;  /* 0x0000100e170085a7 */ /* 0x000e64000800007f */
[----:B-1----:R-:W-:Y:S05]  /*7e60*/  @!P0 BRA `(.L_x_170) ;  /* 0xfffffffc00f08947 */ /* 0x002fea000383ffff */
[----:B------:R-:W-:Y:S05]  /*7e70*/  BRA `(.L_x_187) ;  /* 0xfffffff000887947 */ /* 0x000fea000383ffff */
.L_x_178:
[----:B------:R-:W-:Y:S01]  /*7e80*/  BSSY B0, `(.L_x_188) ;  /* 0x0000006000007945 */ /* 0x000fe20003800000 */
[----:B------:R-:W-:-:S07]  /*7e90*/  IMAD.MOV.U32 R15, RZ, RZ, -0x1 ;  /* 0xffffffffff0f7424 */ /* 0x000fce00078e00ff */
[----:B------:R-:W-:Y:S05]  /*7ea0*/  WARPSYNC.COLLECTIVE R15, `(.L_x_189) ;  /* 0x000000000f0c7348 */ /* 0x000fea0003c00000 */
[----:B------:R-:W-:Y:S02]  /*7eb0*/  ELECT P6, UR62, PT ;  /* 0x00000000003e782f */ /* 0x000fe400038c0000 */
[----:B------:R-:W-:Y:S01]  /*7ec0*/  MOV R14, UR62 ;  /* 0x0000003e000e7c02 */ /* 0x000fe20008000f00 */
[----:B------:R-:W-:Y:S10]  /*7ed0*/  ENDCOLLECTIVE ;  /* 0x000000000000791b */ /* 0x000ff40003800000 */
.L_x_189:
[----:B------:R-:W-:Y:S05]  /*7ee0*/  BSYNC B0 ;  /* 0x0000000000007941 */ /* 0x000fea0003800000 */
.L_x_188:
[----:B------:R-:W-:Y:S05]  /*7ef0*/  BRA `(.L_x_190) ;  /* 0xfffffffc00187947 */ /* 0x000fea000383ffff */
.L_x_182:
[----:B0-----:R0:W1:Y:S02]  /*7f00*/  SYNCS.PHASECHK.TRANS64.TRYWAIT P0, [R7+URZ], R2 ;  /* 0x00000002070075a7 */ /* 0x001064000800017f */
[----:B-1----:R-:W-:Y:S05]  /*7f10*/  @!P0 NANOSLEEP.SYNCS 0x989680 ;  /* 0x009896800000895d */ /* 0x002fea0003900000 */
[----:B------:R-:W1:Y:S02]  /*7f20*/  @!P0 SYNCS.PHASECHK.TRANS64 P0, [R7+URZ], R2 ;  /* 0x00000002070085a7 */ /* 0x000e64000800007f */
[----:B-1----:R-:W-:Y:S05]  /*7f30*/  @!P0 BRA `(.L_x_182) ;  /* 0xfffffffc00f08947 */ /* 0x002fea000383ffff */
[----:B------:R-:W-:Y:S05]  /*7f40*/  BRA `(.L_x_191) ;  /* 0xfffffffc00507947 */ /* 0x000fea000383ffff */
.L_x_192:
[----:B------:R-:W-:-:S00]  /*7f50*/  BRA `(.L_x_192) ;  /* 0xfffffffc00fc7947 */ /* 0x000fc0000383ffff */
[----:B------:R-:W-:-:S00]  /*7f60*/  NOP ;  /* 0x0000000000007918 */ /* 0x000fc00000000000 */
        /* <DEDUP_REMOVED lines=9> */
.L_x_193:


//--------------------- .nv.global.init           --------------------------
	.section	.nv.global.init,"aw",@progbits
.nv.global.init:
	.type		$str$22,@object
	.size		$str$22,($str$23 - $str$22)
$str$22:
        /*0000*/ 	.byte	0x6b, 0x5f, 0x74, 0x69, 0x6c, 0x65, 0x5f, 0x63, 0x6f, 0x75, 0x6e, 0x74, 0x20, 0x3e, 0x3d, 0x20
        /*0010*/ 	.byte	0x31, 0x00
	.type		$str$23,@object
	.size		$str$23,(__unnamed_1 - $str$23)
$str$23:
        /*0012*/ 	.byte	0x2f, 0x74, 0x6d, 0x70, 0x2f, 0x63, 0x75, 0x74, 0x6c, 0x61, 0x73, 0x73, 0x5f, 0x73, 0x77, 0x65
        /*0022*/ 	.byte	0x65, 0x70, 0x5f, 0x73, 0x72, 0x63, 0x2f, 0x69, 0x6e, 0x63, 0x6c, 0x75, 0x64, 0x65, 0x2f, 0x63
        /*0032*/ 	.byte	0x75, 0x74, 0x6c, 0x61, 0x73, 0x73, 0x2f, 0x67, 0x65, 0x6d, 0x6d, 0x2f, 0x63, 0x6f, 0x6c, 0x6c
        /*0042*/ 	.byte	0x65, 0x63, 0x74, 0x69, 0x76, 0x65, 0x2f, 0x73, 0x6d, 0x39, 0x30, 0x5f, 0x6d, 0x6d, 0x61, 0x5f
        /*0052*/ 	.byte	0x74, 0x6d, 0x61, 0x5f, 0x67, 0x6d, 0x6d, 0x61, 0x5f, 0x73, 0x73, 0x5f, 0x77, 0x61, 0x72, 0x70
        /*0062*/ 	.byte	0x73, 0x70, 0x65, 0x63, 0x69, 0x61, 0x6c, 0x69, 0x7a, 0x65, 0x64, 0x2e, 0x68, 0x70, 0x70, 0x00
	.type		__unnamed_1,@object
	.size		__unnamed_1,(.L_0 - __unnamed_1)
__unnamed_1:
        /*0072*/ 	.byte	0x76, 0x6f, 0x69, 0x64, 0x20, 0x63, 0x75, 0x74, 0x6c, 0x61, 0x73, 0x73, 0x3a, 0x3a, 0x67, 0x65
        /* <DEDUP_REMOVED lines=180> */
        /*0bc2*/ 	.byte	0x6e, 0x74, 0x69, 0x74, 0x79, 0x5d, 0x00
.L_0:


//--------------------- .nv.shared._ZN7cutlass13device_kernelINS_4gemm6kernel13GemmUniversalIN4cute5tupleIJiiiiEEENS1_10collective13CollectiveMmaINS1_34MainloopSm90TmaGmmaWarpSpecializedILi2ENS5_IJNS4_1CILi2EEENSA_ILi1EEESC_EEENS1_35KernelTmaWarpSpecializedCooperativeEEENS5_IJNSA_ILi128EEESG_NSA_ILi64EEEEEENS_6half_tENS5_IJSC_llEEESJ_SK_NS4_8TiledMMAINS4_8MMA_AtomIJNS4_4SM904GMMA26MMA_64x128x16_F32F16F16_SSILNSO_5MajorE1ELSQ_1ELNSO_7ScaleInE1ELSR_1EEEEEENS4_6LayoutISD_NS5_IJSC_NSA_ILi0EEESV_EEEEENS5_IJNS4_10UnderscoreESY_SY_EEEEENS4_13SM90_TMA_LOADENS4_14ComposedLayoutINS4_7SwizzleILi3ELi4ELi3EEENS4_18smem_ptr_flag_bitsILi16EEENSU_INS5_IJSH_NSA_ILi8EEEEEENS5_IJSC_SH_EEEEEEEvNS4_8identityENS4_23SM90_TMA_LOAD_MULTICASTES1B_vS1C_EENS_8epilogue10collective6detail29Sm90TmaWarpSpecializedAdapterINS1G_15DefaultEpilogueISJ_NS5_IJlSC_lEEES1K_NS1F_6thread17LinearCombinationISJ_Li1EffLNS1L_9ScaleType4KindE0ELNS_15FloatRoundStyleE2ESJ_EENS1_15EpilogueDefaultEEEEEvvEEEEvNT_6ParamsE --------------------------
	.section	.nv.shared._ZN7cutlass13device_kernelINS_4gemm6kernel13GemmUniversalIN4cute5tupleIJiiiiEEENS1_10collective13CollectiveMmaINS1_34MainloopSm90TmaGmmaWarpSpecializedILi2ENS5_IJNS4_1CILi2EEENSA_ILi1EEESC_EEENS1_35KernelTmaWarpSpecializedCooperativeEEENS5_IJNSA_ILi128EEESG_NSA_ILi64EEEEEENS_6half_tENS5_IJSC_llEEESJ_SK_NS4_8TiledMMAINS4_8MMA_AtomIJNS4_4SM904GMMA26MMA_64x128x16_F32F16F16_SSILNSO_5MajorE1ELSQ_1ELNSO_7ScaleInE1ELSR_1EEEEEENS4_6LayoutISD_NS5_IJSC_NSA_ILi0EEESV_EEEEENS5_IJNS4_10UnderscoreESY_SY_EEEEENS4_13SM90_TMA_LOADENS4_14ComposedLayoutINS4_7SwizzleILi3ELi4ELi3EEENS4_18smem_ptr_flag_bitsILi16EEENSU_INS5_IJSH_NSA_ILi8EEEEEENS5_IJSC_SH_EEEEEEEvNS4_8identityENS4_23SM90_TMA_LOAD_MULTICASTES1B_vS1C_EENS_8epilogue10collective6detail29Sm90TmaWarpSpecializedAdapterINS1G_15DefaultEpilogueISJ_NS5_IJlSC_lEEES1K_NS1F_6thread17LinearCombinationISJ_Li1EffLNS1L_9ScaleType4KindE0ELNS_15FloatRoundStyleE2ESJ_EENS1_15EpilogueDefaultEEEEEvvEEEEvNT_6ParamsE,"aw",@nobits
	.sectionflags	@""
	.align	16
	.zero		1024


//--------------------- .nv.shared.reserved.0     --------------------------
	.section	.nv.shared.reserved.0,"aw",@nobits
	.weak		__nv_reservedSMEM_offset_0_alias
	.size		__nv_reservedSMEM_offset_0_alias, 0, 0
	.other		__nv_reservedSMEM_offset_0_alias,@"STO_CUDA_RESERVED_SHARED STV_DEFAULT"
__nv_reservedSMEM_offset_0_alias:
	.zero		0


//--------------------- .nv.global                --------------------------
	.section	.nv.global,"aw",@nobits
.nv.global:
	.type		_ZN40_INTERNAL_19503dd0_4_k_cu_a545b71a_326464cute1_E,@object
	.size		_ZN40_INTERNAL_19503dd0_4_k_cu_a545b71a_326464cute1_E,(_ZN40_INTERNAL_19503dd0_4_k_cu_a545b71a_326464cuda3std3__45__cpo6cbeginE - _ZN40_INTERNAL_19503dd0_4_k_cu_a545b71a_326464cute1_E)
_ZN40_INTERNAL_19503dd0_4_k_cu_a545b71a_326464cute1_E:
	.zero		1
	.type		_ZN40_INTERNAL_19503dd0_4_k_cu_a545b71a_326464cuda3std3__45__cpo6cbeginE,@object
	.size		_ZN40_INTERNAL_19503dd0_4_k_cu_a545b71a_326464cuda3std3__45__cpo6cbeginE,(_ZN40_INTERNAL_19503dd0_4_k_cu_a545b71a_326464cuda3std3__48in_placeE - _ZN40_INTERNAL_19503dd0_4_k_cu_a545b71a_326464cuda3std3__45__cpo6cbeginE)
_ZN40_INTERNAL_19503dd0_4_k_cu_a545b71a_326464cuda3std3__45__cpo6cbeginE:
	.zero		1
	.type		_ZN40_INTERNAL_19503dd0_4_k_cu_a545b71a_326464cuda3std3__48in_placeE,@object
	.size		_ZN40_INTERNAL_19503dd0_4_k_cu_a545b71a_326464cuda3std3__48in_placeE,(_ZN40_INTERNAL_19503dd0_4_k_cu_a545b71a_326464cuda3std6ranges3__45__cpo9iter_moveE - _ZN40_INTERNAL_19503dd0_4_k_cu_a545b71a_326464cuda3std3__48in_placeE)
_ZN40_INTERNAL_19503dd0_4_k_cu_a545b71a_326464cuda3std3__48in_placeE:
	.zero		1
	.type		_ZN40_INTERNAL_19503dd0_4_k_cu_a545b71a_326464cuda3std6ranges3__45__cpo9iter_moveE,@object
	.size		_ZN40_INTERNAL_19503dd0_4_k_cu_a545b71a_326464cuda3std6ranges3__45__cpo9iter_moveE,(_ZN40_INTERNAL_19503dd0_4_k_cu_a545b71a_326464cuda3std3__45__cpo5beginE - _ZN40_INTERNAL_19503dd0_4_k_cu_a545b71a_326464cuda3std6ranges3__45__cpo9iter_moveE)
_ZN40_INTERNAL_19503dd0_4_k_cu_a545b71a_326464cuda3std6ranges3__45__cpo9iter_moveE:
	.zero		1
	.type		_ZN40_INTERNAL_19503dd0_4_k_cu_a545b71a_326464cuda3std3__45__cpo5beginE,@object
	.size		_ZN40_INTERNAL_19503dd0_4_k_cu_a545b71a_326464cuda3std3__45__cpo5beginE,(_ZN40_INTERNAL_19503dd0_4_k_cu_a545b71a_326464cuda3std3__442_GLOBAL__N__19503dd0_4_k_cu_a545b71a_326466ignoreE - _ZN40_INTERNAL_19503dd0_4_k_cu_a545b71a_326464cuda3std3__45__cpo5beginE)
_ZN40_INTERNAL_19503dd0_4_k_cu_a545b71a_326464cuda3std3__45__cpo5beginE:
	.zero		1
	.type		_ZN40_INTERNAL_19503dd0_4_k_cu_a545b71a_326464cuda3std3__442_GLOBAL__N__19503dd0_4_k_cu_a545b71a_326466ignoreE,@object
	.size		_ZN40_INTERNAL_19503dd0_4_k_cu_a545b71a_326464cuda3std3__442_GLOBAL__N__19503dd0_4_k_cu_a545b71a_326466ignoreE,(_ZN40_INTERNAL_19503dd0_4_k_cu_a545b71a_326464cute7productE - _ZN40_INTERNAL_19503dd0_4_k_cu_a545b71a_326464cuda3std3__442_GLOBAL__N__19503dd0_4_k_cu_a545b71a_326466ignoreE)
_ZN40_INTERNAL_19503dd0_4_k_cu_a545b71a_326464cuda3std3__442_GLOBAL__N__19503dd0_4_k_cu_a545b71a_326466ignoreE:
	.zero		1
	.type		_ZN40_INTERNAL_19503dd0_4_k_cu_a545b71a_326464cute7productE,@object
	.size		_ZN40_INTERNAL_19503dd0_4_k_cu_a545b71a_326464cute7productE,(_ZN40_INTERNAL_19503dd0_4_k_cu_a545b71a_326464cuda3std3__45__cpo3endE - _ZN40_INTERNAL_19503dd0_4_k_cu_a545b71a_326464cute7productE)
_ZN40_INTERNAL_19503dd0_4_k_cu_a545b71a_326464cute7productE:
	.zero		1
	.type		_ZN40_INTERNAL_19503dd0_4_k_cu_a545b71a_326464cuda3std3__45__cpo3endE,@object
	.size		_ZN40_INTERNAL_19503dd0_4_k_cu_a545b71a_326464cuda3std3__45__cpo3endE,(_ZN40_INTERNAL_19503dd0_4_k_cu_a545b71a_326464cuda3std3__419piecewise_constructE - _ZN40_INTERNAL_19503dd0_4_k_cu_a545b71a_326464cuda3std3__45__cpo3endE)
_ZN40_INTERNAL_19503dd0_4_k_cu_a545b71a_326464cuda3std3__45__cpo3endE:
	.zero		1
	.type		_ZN40_INTERNAL_19503dd0_4_k_cu_a545b71a_326464cuda3std3__419piecewise_constructE,@object
	.size		_ZN40_INTERNAL_19503dd0_4_k_cu_a545b71a_326464cuda3std3__419piecewise_constructE,(_ZN40_INTERNAL_19503dd0_4_k_cu_a545b71a_326464cuda3std3__45__cpo4cendE - _ZN40_INTERNAL_19503dd0_4_k_cu_a545b71a_326464cuda3std3__419piecewise_constructE)
_ZN40_INTERNAL_19503dd0_4_k_cu_a545b71a_326464cuda3std3__419piecewise_constructE:
	.zero		1
	.type		_ZN40_INTERNAL_19503dd0_4_k_cu_a545b71a_326464cuda3std3__45__cpo4cendE,@object
	.size		_ZN40_INTERNAL_19503dd0_4_k_cu_a545b71a_326464cuda3std3__45__cpo4cendE,(_ZN40_INTERNAL_19503dd0_4_k_cu_a545b71a_326464cuda3std6ranges3__45__cpo4swapE - _ZN40_INTERNAL_19503dd0_4_k_cu_a545b71a_326464cuda3std3__45__cpo4cendE)
_ZN40_INTERNAL_19503dd0_4_k_cu_a545b71a_326464cuda3std3__45__cpo4cendE:
	.zero		1
	.type		_ZN40_INTERNAL_19503dd0_4_k_cu_a545b71a_326464cuda3std6ranges3__45__cpo4swapE,@object
	.size		_ZN40_INTERNAL_19503dd0_4_k_cu_a545b71a_326464cuda3std6ranges3__45__cpo4swapE,(.L_8 - _ZN40_INTERNAL_19503dd0_4_k_cu_a545b71a_326464cuda3std6ranges3__45__cpo4swapE)
_ZN40_INTERNAL_19503dd0_4_k_cu_a545b71a_326464cuda3std6ranges3__45__cpo4swapE:
	.zero		1
.L_8:


//--------------------- .nv.constant0._ZN7cutlass13device_kernelINS_4gemm6kernel13GemmUniversalIN4cute5tupleIJiiiiEEENS1_10collective13CollectiveMmaINS1_34MainloopSm90TmaGmmaWarpSpecializedILi2ENS5_IJNS4_1CILi2EEENSA_ILi1EEESC_EEENS1_35KernelTmaWarpSpecializedCooperativeEEENS5_IJNSA_ILi128EEESG_NSA_ILi64EEEEEENS_6half_tENS5_IJSC_llEEESJ_SK_NS4_8TiledMMAINS4_8MMA_AtomIJNS4_4SM904GMMA26MMA_64x128x16_F32F16F16_SSILNSO_5MajorE1ELSQ_1ELNSO_7ScaleInE1ELSR_1EEEEEENS4_6LayoutISD_NS5_IJSC_NSA_ILi0EEESV_EEEEENS5_IJNS4_10UnderscoreESY_SY_EEEEENS4_13SM90_TMA_LOADENS4_14ComposedLayoutINS4_7SwizzleILi3ELi4ELi3EEENS4_18smem_ptr_flag_bitsILi16EEENSU_INS5_IJSH_NSA_ILi8EEEEEENS5_IJSC_SH_EEEEEEEvNS4_8identityENS4_23SM90_TMA_LOAD_MULTICASTES1B_vS1C_EENS_8epilogue10collective6detail29Sm90TmaWarpSpecializedAdapterINS1G_15DefaultEpilogueISJ_NS5_IJlSC_lEEES1K_NS1F_6thread17LinearCombinationISJ_Li1EffLNS1L_9ScaleType4KindE0ELNS_15FloatRoundStyleE2ESJ_EENS1_15EpilogueDefaultEEEEEvvEEEEvNT_6ParamsE --------------------------
	.section	.nv.constant0._ZN7cutlass13device_kernelINS_4gemm6kernel13GemmUniversalIN4cute5tupleIJiiiiEEENS1_10collective13CollectiveMmaINS1_34MainloopSm90TmaGmmaWarpSpecializedILi2ENS5_IJNS4_1CILi2EEENSA_ILi1EEESC_EEENS1_35KernelTmaWarpSpecializedCooperativeEEENS5_IJNSA_ILi128EEESG_NSA_ILi64EEEEEENS_6half_tENS5_IJSC_llEEESJ_SK_NS4_8TiledMMAINS4_8MMA_AtomIJNS4_4SM904GMMA26MMA_64x128x16_F32F16F16_SSILNSO_5MajorE1ELSQ_1ELNSO_7ScaleInE1ELSR_1EEEEEENS4_6LayoutISD_NS5_IJSC_NSA_ILi0EEESV_EEEEENS5_IJNS4_10UnderscoreESY_SY_EEEEENS4_13SM90_TMA_LOADENS4_14ComposedLayoutINS4_7SwizzleILi3ELi4ELi3EEENS4_18smem_ptr_flag_bitsILi16EEENSU_INS5_IJSH_NSA_ILi8EEEEEENS5_IJSC_SH_EEEEEEEvNS4_8identityENS4_23SM90_TMA_LOAD_MULTICASTES1B_vS1C_EENS_8epilogue10collective6detail29Sm90TmaWarpSpecializedAdapterINS1G_15DefaultEpilogueISJ_NS5_IJlSC_lEEES1K_NS1F_6thread17LinearCombinationISJ_Li1EffLNS1L_9ScaleType4KindE0ELNS_15FloatRoundStyleE2ESJ_EENS1_15EpilogueDefaultEEEEEvvEEEEvNT_6ParamsE,"a",@progbits
	.sectionflags	@""
	.align	4
.nv.constant0._ZN7cutlass13device_kernelINS_4gemm6kernel13GemmUniversalIN4cute5tupleIJiiiiEEENS1_10collective13CollectiveMmaINS1_34MainloopSm90TmaGmmaWarpSpecializedILi2ENS5_IJNS4_1CILi2EEENSA_ILi1EEESC_EEENS1_35KernelTmaWarpSpecializedCooperativeEEENS5_IJNSA_ILi128EEESG_NSA_ILi64EEEEEENS_6half_tENS5_IJSC_llEEESJ_SK_NS4_8TiledMMAINS4_8MMA_AtomIJNS4_4SM904GMMA26MMA_64x128x16_F32F16F16_SSILNSO_5MajorE1ELSQ_1ELNSO_7ScaleInE1ELSR_1EEEEEENS4_6LayoutISD_NS5_IJSC_NSA_ILi0EEESV_EEEEENS5_IJNS4_10UnderscoreESY_SY_EEEEENS4_13SM90_TMA_LOADENS4_14ComposedLayoutINS4_7SwizzleILi3ELi4ELi3EEENS4_18smem_ptr_flag_bitsILi16EEENSU_INS5_IJSH_NSA_ILi8EEEEEENS5_IJSC_SH_EEEEEEEvNS4_8identityENS4_23SM90_TMA_LOAD_MULTICASTES1B_vS1C_EENS_8epilogue10collective6detail29Sm90TmaWarpSpecializedAdapterINS1G_15DefaultEpilogueISJ_NS5_IJlSC_lEEES1K_NS1F_6thread17LinearCombinationISJ_Li1EffLNS1L_9ScaleType4KindE0ELNS_15FloatRoundStyleE2ESJ_EENS1_15EpilogueDefaultEEEEEvvEEEEvNT_6ParamsE:
	.zero		1664


//--------------------- SYMBOLS --------------------------

	.type		.nv.reservedSmem.offset0,@object
	.size		.nv.reservedSmem.offset0,0x4
	.type		__assertfail,@function
